// auto-generated by cutlass_sweep.gemm — config: {"arch": "sm_90", "cluster_m": 1, "cluster_n": 1, "dtype": "bf16", "stages": 0, "tile_k": 32, "tile_m": 256, "tile_n": 256}
#include "cutlass/cutlass.h"
#include "cutlass/gemm/collective/collective_builder.hpp"
#include "cutlass/gemm/device/gemm_universal_adapter.h"
#include "cutlass/gemm/kernel/gemm_universal.hpp"
#include "cutlass/epilogue/collective/collective_builder.hpp"

using ElemA = cutlass::bfloat16_t;
using ElemB = cutlass::bfloat16_t;
using ElemCD = cutlass::bfloat16_t;
using Acc  = float;
using TileShape    = cute::Shape<cute::_256, cute::_256, cute::_32>;
using ClusterShape = cute::Shape<cute::_1, cute::_1, cute::_1>;

using CollectiveEpilogue = typename cutlass::epilogue::collective::CollectiveBuilder<
    cutlass::arch::Sm90, cutlass::arch::OpClassTensorOp,
    TileShape, ClusterShape,
    cutlass::epilogue::collective::EpilogueTileAuto,
    Acc, Acc,
    ElemCD, cutlass::layout::RowMajor, 128 / cutlass::sizeof_bits<ElemCD>::value,
    ElemCD, cutlass::layout::RowMajor, 128 / cutlass::sizeof_bits<ElemCD>::value,
    cutlass::epilogue::collective::EpilogueScheduleAuto
  >::CollectiveOp;

using CollectiveMainloop = typename cutlass::gemm::collective::CollectiveBuilder<
    cutlass::arch::Sm90, cutlass::arch::OpClassTensorOp,
    ElemA, cutlass::layout::RowMajor, 128 / cutlass::sizeof_bits<ElemA>::value,
    ElemB, cutlass::layout::ColumnMajor, 128 / cutlass::sizeof_bits<ElemB>::value,
    Acc,
    TileShape, ClusterShape,
    cutlass::gemm::collective::StageCountAutoCarveout<static_cast<int>(sizeof(typename CollectiveEpilogue::SharedStorage))>,
    cutlass::gemm::collective::KernelScheduleAuto
  >::CollectiveOp;

using GemmKernel = cutlass::gemm::kernel::GemmUniversal<
    cute::Shape<int,int,int,int>,
    CollectiveMainloop,
    CollectiveEpilogue
>;
using Gemm = cutlass::gemm::device::GemmUniversalAdapter<GemmKernel>;

// Force the device kernel symbol into the cubin without needing a host main.
auto* _anchor = &cutlass::device_kernel<GemmKernel>;


// ===== COMPILED SASS (sm_90a) =====

	.target	sm_90a

	.elftype	@"ET_EXEC"


//--------------------- .note.nv.tkinfo           --------------------------
	.section	.note.nv.tkinfo,"",@"SHT_NOTE"
	.sectionflags	@"SHF_NOTE_NV_TKINFO"
	.tkinfo
        /*0018*/ 	.word	0x00000002
        /*0030*/ 	.string	""
        /*0030*/ 	.string	"ptxas"
        /*0030*/ 	.string	"Cuda compilation tools, release 13.0, V13.0.88"
        /*0030*/ 	.string	"Build cuda_13.0.r13.0/compiler.36424714_0"
        /*0030*/ 	.string	"-arch sm_90a -m 64 "



//--------------------- .note.nv.cuinfo           --------------------------
	.section	.note.nv.cuinfo,"",@"SHT_NOTE"
	.sectionflags	@"SHF_NOTE_NV_CUINFO"
        /*0018*/ 	.short	0x0002
        /*001a*/ 	.short	0x005a
        /*001c*/ 	.short	0x0082
	.zero		2


//--------------------- .nv.info                  --------------------------
	.section	.nv.info,"",@"SHT_CUDA_INFO"
	.align	4


	//----- nvinfo : EIATTR_REGCOUNT
	.align		4
        /*0000*/ 	.byte	0x04, 0x2f
        /*0002*/ 	.short	(.L_15 - .L_14)
	.align		4
.L_14:
        /*0004*/ 	.word	index@(_ZN7cutlass13device_kernelINS_4gemm6kernel13GemmUniversalIN4cute5tupleIJiiiiEEENS1_10collective13CollectiveMmaINS1_34MainloopSm90TmaGmmaWarpSpecializedILi7ENS5_IJNS4_1CILi1EEESB_SB_EEENS1_35KernelTmaWarpSpecializedCooperativeEEENS5_IJNSA_ILi256EEESF_NSA_ILi32EEEEEENS_10bfloat16_tENS5_IJlSB_lEEESI_SJ_NS4_8TiledMMAINS4_8MMA_AtomIJNS4_4SM904GMMA28MMA_64x256x16_F32BF16BF16_SSILNSN_5MajorE0ELSP_0ELNSN_7ScaleInE1ELSQ_1EEEEEENS4_6LayoutINS5_IJNSA_ILi2EEESB_SB_EEENS5_IJSB_NSA_ILi0EEESW_EEEEENS5_IJNS4_10UnderscoreESZ_SZ_EEEEENS4_13SM90_TMA_LOADENS4_14ComposedLayoutINS4_7SwizzleILi2ELi4ELi3EEENS4_18smem_ptr_flag_bitsILi16EEENST_INS5_IJNSA_ILi8EEESG_EEENS5_IJSG_SB_EEEEEEEvNS4_8identityES12_S1C_vS1D_EENS_8epilogue10collective6detail29Sm90TmaWarpSpecializedAdapterINS1G_15DefaultEpilogueISI_SJ_SJ_NS1F_6thread17LinearCombinationISI_Li1EffLNS1K_9ScaleType4KindE0ELNS_15FloatRoundStyleE2ESI_EENS1_15EpilogueDefaultEEEEEvvEEEEvNT_6ParamsE)
        /*0008*/ 	.word	0x000000a8


	//----- nvinfo : EIATTR_FRAME_SIZE
	.align		4
.L_15:
        /*000c*/ 	.byte	0x04, 0x11
        /*000e*/ 	.short	(.L_17 - .L_16)
	.align		4
.L_16:
        /*0010*/ 	.word	index@(_ZN7cutlass13device_kernelINS_4gemm6kernel13GemmUniversalIN4cute5tupleIJiiiiEEENS1_10collective13CollectiveMmaINS1_34MainloopSm90TmaGmmaWarpSpecializedILi7ENS5_IJNS4_1CILi1EEESB_SB_EEENS1_35KernelTmaWarpSpecializedCooperativeEEENS5_IJNSA_ILi256EEESF_NSA_ILi32EEEEEENS_10bfloat16_tENS5_IJlSB_lEEESI_SJ_NS4_8TiledMMAINS4_8MMA_AtomIJNS4_4SM904GMMA28MMA_64x256x16_F32BF16BF16_SSILNSN_5MajorE0ELSP_0ELNSN_7ScaleInE1ELSQ_1EEEEEENS4_6LayoutINS5_IJNSA_ILi2EEESB_SB_EEENS5_IJSB_NSA_ILi0EEESW_EEEEENS5_IJNS4_10UnderscoreESZ_SZ_EEEEENS4_13SM90_TMA_LOADENS4_14ComposedLayoutINS4_7SwizzleILi2ELi4ELi3EEENS4_18smem_ptr_flag_bitsILi16EEENST_INS5_IJNSA_ILi8EEESG_EEENS5_IJSG_SB_EEEEEEEvNS4_8identityES12_S1C_vS1D_EENS_8epilogue10collective6detail29Sm90TmaWarpSpecializedAdapterINS1G_15DefaultEpilogueISI_SJ_SJ_NS1F_6thread17LinearCombinationISI_Li1EffLNS1K_9ScaleType4KindE0ELNS_15FloatRoundStyleE2ESI_EENS1_15EpilogueDefaultEEEEEvvEEEEvNT_6ParamsE)
        /*0014*/ 	.word	0x000004c0


	//----- nvinfo : EIATTR_MIN_STACK_SIZE
	.align		4
.L_17:
        /*0018*/ 	.byte	0x04, 0x12
        /*001a*/ 	.short	(.L_19 - .L_18)
	.align		4
.L_18:
        /*001c*/ 	.word	index@(_ZN7cutlass13device_kernelINS_4gemm6kernel13GemmUniversalIN4cute5tupleIJiiiiEEENS1_10collective13CollectiveMmaINS1_34MainloopSm90TmaGmmaWarpSpecializedILi7ENS5_IJNS4_1CILi1EEESB_SB_EEENS1_35KernelTmaWarpSpecializedCooperativeEEENS5_IJNSA_ILi256EEESF_NSA_ILi32EEEEEENS_10bfloat16_tENS5_IJlSB_lEEESI_SJ_NS4_8TiledMMAINS4_8MMA_AtomIJNS4_4SM904GMMA28MMA_64x256x16_F32BF16BF16_SSILNSN_5MajorE0ELSP_0ELNSN_7ScaleInE1ELSQ_1EEEEEENS4_6LayoutINS5_IJNSA_ILi2EEESB_SB_EEENS5_IJSB_NSA_ILi0EEESW_EEEEENS5_IJNS4_10UnderscoreESZ_SZ_EEEEENS4_13SM90_TMA_LOADENS4_14ComposedLayoutINS4_7SwizzleILi2ELi4ELi3EEENS4_18smem_ptr_flag_bitsILi16EEENST_INS5_IJNSA_ILi8EEESG_EEENS5_IJSG_SB_EEEEEEEvNS4_8identityES12_S1C_vS1D_EENS_8epilogue10collective6detail29Sm90TmaWarpSpecializedAdapterINS1G_15DefaultEpilogueISI_SJ_SJ_NS1F_6thread17LinearCombinationISI_Li1EffLNS1K_9ScaleType4KindE0ELNS_15FloatRoundStyleE2ESI_EENS1_15EpilogueDefaultEEEEEvvEEEEvNT_6ParamsE)
        /*0020*/ 	.word	0x000004c0
.L_19:


//--------------------- .nv.compat                --------------------------
	.section	.nv.compat,"",@"SHT_CUDA_COMPAT_INFO"
	.align	4
        /*0000*/ 	.byte	0x02, 0x09, 0x01, 0x00, 0x02, 0x02, 0x04, 0x00, 0x02, 0x05, 0x05, 0x00, 0x03, 0x07, 0x01, 0x01
        /*0010*/ 	.byte	0x02, 0x03, 0x01, 0x00, 0x02, 0x06, 0x01, 0x00, 0x04, 0x0b, 0x08, 0x00, 0x00, 0x00, 0x00, 0x00
        /*0020*/ 	.byte	0x00, 0x00, 0x00, 0x00


//--------------------- .nv.info._ZN7cutlass13device_kernelINS_4gemm6kernel13GemmUniversalIN4cute5tupleIJiiiiEEENS1_10collective13CollectiveMmaINS1_34MainloopSm90TmaGmmaWarpSpecializedILi7ENS5_IJNS4_1CILi1EEESB_SB_EEENS1_35KernelTmaWarpSpecializedCooperativeEEENS5_IJNSA_ILi256EEESF_NSA_ILi32EEEEEENS_10bfloat16_tENS5_IJlSB_lEEESI_SJ_NS4_8TiledMMAINS4_8MMA_AtomIJNS4_4SM904GMMA28MMA_64x256x16_F32BF16BF16_SSILNSN_5MajorE0ELSP_0ELNSN_7ScaleInE1ELSQ_1EEEEEENS4_6LayoutINS5_IJNSA_ILi2EEESB_SB_EEENS5_IJSB_NSA_ILi0EEESW_EEEEENS5_IJNS4_10UnderscoreESZ_SZ_EEEEENS4_13SM90_TMA_LOADENS4_14ComposedLayoutINS4_7SwizzleILi2ELi4ELi3EEENS4_18smem_ptr_flag_bitsILi16EEENST_INS5_IJNSA_ILi8EEESG_EEENS5_IJSG_SB_EEEEEEEvNS4_8identityES12_S1C_vS1D_EENS_8epilogue10collective6detail29Sm90TmaWarpSpecializedAdapterINS1G_15DefaultEpilogueISI_SJ_SJ_NS1F_6thread17LinearCombinationISI_Li1EffLNS1K_9ScaleType4KindE0ELNS_15FloatRoundStyleE2ESI_EENS1_15EpilogueDefaultEEEEEvvEEEEvNT_6ParamsE --------------------------
	.section	.nv.info._ZN7cutlass13device_kernelINS_4gemm6kernel13GemmUniversalIN4cute5tupleIJiiiiEEENS1_10collective13CollectiveMmaINS1_34MainloopSm90TmaGmmaWarpSpecializedILi7ENS5_IJNS4_1CILi1EEESB_SB_EEENS1_35KernelTmaWarpSpecializedCooperativeEEENS5_IJNSA_ILi256EEESF_NSA_ILi32EEEEEENS_10bfloat16_tENS5_IJlSB_lEEESI_SJ_NS4_8TiledMMAINS4_8MMA_AtomIJNS4_4SM904GMMA28MMA_64x256x16_F32BF16BF16_SSILNSN_5MajorE0ELSP_0ELNSN_7ScaleInE1ELSQ_1EEEEEENS4_6LayoutINS5_IJNSA_ILi2EEESB_SB_EEENS5_IJSB_NSA_ILi0EEESW_EEEEENS5_IJNS4_10UnderscoreESZ_SZ_EEEEENS4_13SM90_TMA_LOADENS4_14ComposedLayoutINS4_7SwizzleILi2ELi4ELi3EEENS4_18smem_ptr_flag_bitsILi16EEENST_INS5_IJNSA_ILi8EEESG_EEENS5_IJSG_SB_EEEEEEEvNS4_8identityES12_S1C_vS1D_EENS_8epilogue10collective6detail29Sm90TmaWarpSpecializedAdapterINS1G_15DefaultEpilogueISI_SJ_SJ_NS1F_6thread17LinearCombinationISI_Li1EffLNS1K_9ScaleType4KindE0ELNS_15FloatRoundStyleE2ESI_EENS1_15EpilogueDefaultEEEEEvvEEEEvNT_6ParamsE,"",@"SHT_CUDA_INFO"
	.sectionflags	@""
	.align	4


	//----- nvinfo : EIATTR_CUDA_API_VERSION
	.align		4
        /*0000*/ 	.byte	0x04, 0x37
        /*0002*/ 	.short	(.L_21 - .L_20)
.L_20:
        /*0004*/ 	.word	0x00000082


	//----- nvinfo : EIATTR_KPARAM_INFO
	.align		4
.L_21:
        /*0008*/ 	.byte	0x04, 0x17
        /*000a*/ 	.short	(.L_23 - .L_22)
.L_22:
        /*000c*/ 	.word	0x00000000
        /*0010*/ 	.short	0x0000
        /*0012*/ 	.short	0x0070
        /*0014*/ 	.byte	0x00, 0xf0, 0x01, 0x10


	//----- nvinfo : EIATTR_SPARSE_MMA_MASK
	.align		4
.L_23:
        /*0018*/ 	.byte	0x03, 0x50
        /*001a*/ 	.short	0x0000


	//----- nvinfo : EIATTR_MAXREG_COUNT
	.align		4
        /*001c*/ 	.byte	0x03, 0x1b
        /*001e*/ 	.short	0x00a8


	//----- nvinfo : EIATTR_NUM_BARRIERS
	.align		4
        /*0020*/ 	.byte	0x02, 0x4c
        /*0022*/ 	.byte	0x01
	.zero		1


	//----- nvinfo : EIATTR_EXTERNS
	.align		4
        /*0024*/ 	.byte	0x04, 0x0f
        /*0026*/ 	.short	(.L_25 - .L_24)


	//   ....[0]....
	.align		4
.L_24:
        /*0028*/ 	.word	index@(__assertfail)


	//----- nvinfo : EIATTR_ANNOTATIONS
	.align		4
.L_25:
        /*002c*/ 	.byte	0x04, 0x55
        /*002e*/ 	.short	(.L_27 - .L_26)


	//   ....[0]....
.L_26:
        /*0030*/ 	.word	0x00000001
        /*0034*/ 	.byte	0xf0, 0x06, 0x00, 0x00, 0x01, 0x00, 0x00, 0x00, 0x10, 0x07, 0x00, 0x00, 0x01, 0x00, 0x00, 0x00
        /* <DEDUP_REMOVED lines=377> */
        /*17d4*/ 	.byte	0xd0, 0x6d, 0x01, 0x00


	//----- nvinfo : EIATTR_MERCURY_ISA_VERSION
	.align		4
.L_27:
        /*17d8*/ 	.byte	0x03, 0x5f
        /*17da*/ 	.short	0x0101


	//----- nvinfo : EIATTR_INT_WARP_WIDE_INSTR_OFFSETS
	.align		4
        /*17dc*/ 	.byte	0x04, 0x31
        /*17de*/ 	.short	(.L_29 - .L_28)


	//   ....[0]....
.L_28:
        /*17e0*/ 	.word	0x00000560


	//   ....[1]....
        /*17e4*/ 	.word	0x00000570


	//   ....[2]....
        /*17e8*/ 	.word	0x00000600


	//----- nvinfo : EIATTR_COOP_GROUP_MASK_REGIDS
	.align		4
.L_29:
        /*17ec*/ 	.byte	0x04, 0x29
        /*17ee*/ 	.short	(.L_31 - .L_30)


	//   ....[0]....
.L_30:
        /*17f0*/ 	.word	0xffffffff


	//   ....[1]....
        /*17f4*/ 	.word	0xffffffff


	//   ....[2]....
        /*17f8*/ 	.word	0xffffffff


	//   ....[3]....
        /*17fc*/ 	.word	0xffffffff


	//   ....[4]....
        /*1800*/ 	.word	0xffffffff


	//----- nvinfo : EIATTR_COOP_GROUP_INSTR_OFFSETS
	.align		4
.L_31:
        /*1804*/ 	.byte	0x04, 0x28
        /*1806*/ 	.short	(.L_33 - .L_32)


	//   ....[0]....
.L_32:
        /*1808*/ 	.word	0x00000070


	//   ....[1]....
        /*180c*/ 	.word	0x00000080


	//   ....[2]....
        /*1810*/ 	.word	0x000001a0


	//   ....[3]....
        /*1814*/ 	.word	0x00000410


	//   ....[4]....
        /*1818*/ 	.word	0x000011d0


	//----- nvinfo : EIATTR_REG_RECONFIG
	.align		4
.L_33:
        /*181c*/ 	.byte	0x01, 0x54
	.zero		2


	//----- nvinfo : EIATTR_SYSCALL_OFFSETS
	.align		4
        /*1820*/ 	.byte	0x04, 0x46
        /*1822*/ 	.short	(.L_35 - .L_34)


	//   ....[0]....
.L_34:
        /*1824*/ 	.word	0x00001380


	//----- nvinfo : EIATTR_MBARRIER_INSTR_OFFSETS
	.align		4
.L_35:
        /*1828*/ 	.byte	0x04, 0x39
        /*182a*/ 	.short	(.L_37 - .L_36)


	//   ....[0]....
.L_36:
        /*182c*/ 	.word	0x00000320
        /*1830*/ 	.word	0x000000ff
        /*1834*/ 	.word	0x00000000
        /*1838*/ 	.short	0x0100
        /*183a*/ 	.byte	0x08
	.zero		1


	//   ....[1]....
        /*183c*/ 	.word	0x00000330
        /*1840*/ 	.word	0x000000ff
        /*1844*/ 	.word	0x00000038
        /*1848*/ 	.short	0x0100
        /*184a*/ 	.byte	0x08
	.zero		1


	//   ....[2]....
        /*184c*/ 	.word	0x00000340
        /*1850*/ 	.word	0x000000ff
        /*1854*/ 	.word	0x00000008
        /*1858*/ 	.short	0x0100
        /*185a*/ 	.byte	0x08
	.zero		1


	//   ....[3]....
        /*185c*/ 	.word	0x00000350
        /*1860*/ 	.word	0x000000ff
        /*1864*/ 	.word	0x00000040
        /*1868*/ 	.short	0x0100
        /*186a*/ 	.byte	0x08
	.zero		1


	//   ....[4]....
        /*186c*/ 	.word	0x00000360
        /*1870*/ 	.word	0x000000ff
        /*1874*/ 	.word	0x00000010
        /*1878*/ 	.short	0x0100
        /*187a*/ 	.byte	0x08
	.zero		1


	//   ....[5]....
        /*187c*/ 	.word	0x00000370
        /*1880*/ 	.word	0x000000ff
        /*1884*/ 	.word	0x00000048
        /*1888*/ 	.short	0x0100
        /*188a*/ 	.byte	0x08
	.zero		1


	//   ....[6]....
        /*188c*/ 	.word	0x00000380
        /*1890*/ 	.word	0x000000ff
        /*1894*/ 	.word	0x00000018
        /*1898*/ 	.short	0x0100
        /*189a*/ 	.byte	0x08
	.zero		1


	//   ....[7]....
        /*189c*/ 	.word	0x00000390
        /*18a0*/ 	.word	0x000000ff
        /*18a4*/ 	.word	0x00000050
        /*18a8*/ 	.short	0x0100
        /*18aa*/ 	.byte	0x08
	.zero		1


	//   ....[8]....
        /*18ac*/ 	.word	0x000003a0
        /*18b0*/ 	.word	0x000000ff
        /*18b4*/ 	.word	0x00000020
        /*18b8*/ 	.short	0x0100
        /*18ba*/ 	.byte	0x08
	.zero		1


	//   ....[9]....
        /*18bc*/ 	.word	0x000003b0
        /*18c0*/ 	.word	0x000000ff
        /*18c4*/ 	.word	0x00000058
        /*18c8*/ 	.short	0x0100
        /*18ca*/ 	.byte	0x08
	.zero		1


	//   ....[10]....
        /*18cc*/ 	.word	0x000003c0
        /*18d0*/ 	.word	0x000000ff
        /*18d4*/ 	.word	0x00000028
        /*18d8*/ 	.short	0x0100
        /*18da*/ 	.byte	0x08
	.zero		1


	//   ....[11]....
        /*18dc*/ 	.word	0x000003d0
        /*18e0*/ 	.word	0x000000ff
        /*18e4*/ 	.word	0x00000060
        /*18e8*/ 	.short	0x0100
        /*18ea*/ 	.byte	0x08
	.zero		1


	//   ....[12]....
        /*18ec*/ 	.word	0x000003e0
        /*18f0*/ 	.word	0x000000ff
        /*18f4*/ 	.word	0x00000030
        /*18f8*/ 	.short	0x0100
        /*18fa*/ 	.byte	0x08
	.zero		1


	//   ....[13]....
        /*18fc*/ 	.word	0x000003f0
        /*1900*/ 	.word	0x000000ff
        /*1904*/ 	.word	0x00000068
        /*1908*/ 	.short	0x0100
        /*190a*/ 	.byte	0x08
	.zero		1


	//   ....[14]....
        /*190c*/ 	.word	0x00000680
        /*1910*/ 	.word	0x000000ff
        /*1914*/ 	.word	0x00000080
        /*1918*/ 	.short	0x0100
        /*191a*/ 	.byte	0x10
	.zero		1


	//   ....[15]....
        /*191c*/ 	.word	0x00000720
        /*1920*/ 	.word	0x000000ff
        /*1924*/ 	.word	0x00000088
        /*1928*/ 	.short	0x0100
        /*192a*/ 	.byte	0x10
	.zero		1


	//   ....[16]....
        /*192c*/ 	.word	0x00001420
        /*1930*/ 	.word	0x00000003
        /*1934*/ 	.word	0x00000000
        /*1938*/ 	.short	0x010a
        /*193a*/ 	.byte	0x3f
	.zero		1


	//   ....[17]....
        /*193c*/ 	.word	0x00001460
        /*1940*/ 	.word	0x00000003
        /*1944*/ 	.word	0x00000000
        /*1948*/ 	.short	0x010a
        /*194a*/ 	.byte	0x3f
	.zero		1


	//   ....[18]....
        /*194c*/ 	.word	0x00002a00
        /*1950*/ 	.word	0x000000ff
        /*1954*/ 	.word	0x00000000
        /*1958*/ 	.short	0x010a
        /*195a*/ 	.byte	0x04
	.zero		1


	//   ....[19]....
        /*195c*/ 	.word	0x00002a40
        /*1960*/ 	.word	0x000000ff
        /*1964*/ 	.word	0x00000000
        /*1968*/ 	.short	0x010a
        /*196a*/ 	.byte	0x04
	.zero		1


	//   ....[20]....
        /*196c*/ 	.word	0x00004a80
        /*1970*/ 	.word	0x000000ff
        /*1974*/ 	.word	0x00000000
        /*1978*/ 	.short	0x0101
        /*197a*/ 	.byte	0x04
	.zero		1


	//   ....[21]....
        /*197c*/ 	.word	0x00004cb0
        /*1980*/ 	.word	0x000000ff
        /*1984*/ 	.word	0x00000000
        /*1988*/ 	.short	0x0101
        /*198a*/ 	.byte	0x04
	.zero		1


	//   ....[22]....
        /*198c*/ 	.word	0x00016960
        /*1990*/ 	.word	0x0000000a
        /*1994*/ 	.word	0x00000038
        /*1998*/ 	.short	0x010a
        /*199a*/ 	.byte	0x3f
	.zero		1


	//   ....[23]....
        /*199c*/ 	.word	0x00016ce0
        /*19a0*/ 	.word	0x00000003
        /*19a4*/ 	.word	0x00000088
        /*19a8*/ 	.short	0x0101
        /*19aa*/ 	.byte	0x3f
	.zero		1


	//   ....[24]....
        /*19ac*/ 	.word	0x000174d0
        /*19b0*/ 	.word	0x00000005
        /*19b4*/ 	.word	0x00000000
        /*19b8*/ 	.short	0x010a
        /*19ba*/ 	.byte	0x3f
	.zero		1


	//   ....[25]....
        /*19bc*/ 	.word	0x00017560
        /*19c0*/ 	.word	0x00000007
        /*19c4*/ 	.word	0x00000000
        /*19c8*/ 	.short	0x010a
        /*19ca*/ 	.byte	0x3f
	.zero		1


	//   ....[26]....
        /*19cc*/ 	.word	0x000175f0
        /*19d0*/ 	.word	0x00000007
        /*19d4*/ 	.word	0x00000000
        /*19d8*/ 	.short	0x010a
        /*19da*/ 	.byte	0x3f
	.zero		1


	//   ....[27]....
        /*19dc*/ 	.word	0x00017680
        /*19e0*/ 	.word	0x00000007
        /*19e4*/ 	.word	0x00000000
        /*19e8*/ 	.short	0x010a
        /*19ea*/ 	.byte	0x3f
	.zero		1


	//   ....[28]....
        /*19ec*/ 	.word	0x00017710
        /*19f0*/ 	.word	0x00000007
        /*19f4*/ 	.word	0x00000000
        /*19f8*/ 	.short	0x010a
        /*19fa*/ 	.byte	0x3f
	.zero		1


	//   ....[29]....
        /*19fc*/ 	.word	0x000177a0
        /*1a00*/ 	.word	0x00000007
        /*1a04*/ 	.word	0x00000000
        /*1a08*/ 	.short	0x010a
        /*1a0a*/ 	.byte	0x3f
	.zero		1


	//   ....[30]....
        /*1a0c*/ 	.word	0x00017830
        /*1a10*/ 	.word	0x00000003
        /*1a14*/ 	.word	0x00000000
        /*1a18*/ 	.short	0x010a
        /*1a1a*/ 	.byte	0x3f
	.zero		1


	//   ....[31]....
        /*1a1c*/ 	.word	0x00017890
        /*1a20*/ 	.word	0x00000003
        /*1a24*/ 	.word	0x00000000
        /*1a28*/ 	.short	0x010a
        /*1a2a*/ 	.byte	0x3f
	.zero		1


	//   ....[32]....
        /*1a2c*/ 	.word	0x000178f0
        /*1a30*/ 	.word	0x00000005
        /*1a34*/ 	.word	0x00000000
        /*1a38*/ 	.short	0x010a
        /*1a3a*/ 	.byte	0x3f
	.zero		1


	//   ....[33]....
        /*1a3c*/ 	.word	0x000179c0
        /*1a40*/ 	.word	0x0000000a
        /*1a44*/ 	.word	0x00000038
        /*1a48*/ 	.short	0x010a
        /*1a4a*/ 	.byte	0x3f
	.zero		1


	//   ....[34]....
        /*1a4c*/ 	.word	0x00017a90
        /*1a50*/ 	.word	0x00000005
        /*1a54*/ 	.word	0x00000000
        /*1a58*/ 	.short	0x010a
        /*1a5a*/ 	.byte	0x3f
	.zero		1


	//   ....[35]....
        /*1a5c*/ 	.word	0x00017ae0
        /*1a60*/ 	.word	0x00000007
        /*1a64*/ 	.word	0x00000000
        /*1a68*/ 	.short	0x010a
        /*1a6a*/ 	.byte	0x3f
	.zero		1


	//   ....[36]....
        /*1a6c*/ 	.word	0x00017b30
        /*1a70*/ 	.word	0x00000007
        /*1a74*/ 	.word	0x00000000
        /*1a78*/ 	.short	0x010a
        /*1a7a*/ 	.byte	0x3f
	.zero		1


	//   ....[37]....
        /*1a7c*/ 	.word	0x00017b80
        /*1a80*/ 	.word	0x00000007
        /*1a84*/ 	.word	0x00000000
        /*1a88*/ 	.short	0x010a
        /*1a8a*/ 	.byte	0x3f
	.zero		1


	//   ....[38]....
        /*1a8c*/ 	.word	0x00017bd0
        /*1a90*/ 	.word	0x00000007
        /*1a94*/ 	.word	0x00000000
        /*1a98*/ 	.short	0x010a
        /*1a9a*/ 	.byte	0x3f
	.zero		1


	//   ....[39]....
        /*1a9c*/ 	.word	0x00017c20
        /*1aa0*/ 	.word	0x00000007
        /*1aa4*/ 	.word	0x00000000
        /*1aa8*/ 	.short	0x010a
        /*1aaa*/ 	.byte	0x3f
	.zero		1


	//----- nvinfo : EIATTR_NUM_MBARRIERS
	.align		4
.L_37:
        /*1aac*/ 	.byte	0x03, 0x38
        /*1aae*/ 	.short	0x0010


	//----- nvinfo : EIATTR_EXIT_INSTR_OFFSETS
	.align		4
        /*1ab0*/ 	.byte	0x04, 0x1c
        /*1ab2*/ 	.short	(.L_39 - .L_38)


	//   ....[0]....
.L_38:
        /*1ab4*/ 	.word	0x00000780


	//   ....[1]....
        /*1ab8*/ 	.word	0x000010f0


	//   ....[2]....
        /*1abc*/ 	.word	0x00015ee0


	//   ....[3]....
        /*1ac0*/ 	.word	0x000165f0


	//   ....[4]....
        /*1ac4*/ 	.word	0x00017880


	//----- nvinfo : EIATTR_MAX_THREADS
	.align		4
.L_39:
        /*1ac8*/ 	.byte	0x04, 0x05
        /*1aca*/ 	.short	(.L_41 - .L_40)
.L_40:
        /*1acc*/ 	.word	0x00000180
        /*1ad0*/ 	.word	0x00000001
        /*1ad4*/ 	.word	0x00000001


	//----- nvinfo : EIATTR_CRS_STACK_SIZE
	.align		4
.L_41:
        /*1ad8*/ 	.byte	0x04, 0x1e
        /*1ada*/ 	.short	(.L_43 - .L_42)
.L_42:
        /*1adc*/ 	.word	0x00000000


	//----- nvinfo : EIATTR_CBANK_PARAM_SIZE
	.align		4
.L_43:
        /*1ae0*/ 	.byte	0x03, 0x19
        /*1ae2*/ 	.short	0x0470


	//----- nvinfo : EIATTR_PARAM_CBANK
	.align		4
        /*1ae4*/ 	.byte	0x04, 0x0a
        /*1ae6*/ 	.short	(.L_45 - .L_44)
	.align		4
.L_44:
        /*1ae8*/ 	.word	index@(.nv.constant0._ZN7cutlass13device_kernelINS_4gemm6kernel13GemmUniversalIN4cute5tupleIJiiiiEEENS1_10collective13CollectiveMmaINS1_34MainloopSm90TmaGmmaWarpSpecializedILi7ENS5_IJNS4_1CILi1EEESB_SB_EEENS1_35KernelTmaWarpSpecializedCooperativeEEENS5_IJNSA_ILi256EEESF_NSA_ILi32EEEEEENS_10bfloat16_tENS5_IJlSB_lEEESI_SJ_NS4_8TiledMMAINS4_8MMA_AtomIJNS4_4SM904GMMA28MMA_64x256x16_F32BF16BF16_SSILNSN_5MajorE0ELSP_0ELNSN_7ScaleInE1ELSQ_1EEEEEENS4_6LayoutINS5_IJNSA_ILi2EEESB_SB_EEENS5_IJSB_NSA_ILi0EEESW_EEEEENS5_IJNS4_10UnderscoreESZ_SZ_EEEEENS4_13SM90_TMA_LOADENS4_14ComposedLayoutINS4_7SwizzleILi2ELi4ELi3EEENS4_18smem_ptr_flag_bitsILi16EEENST_INS5_IJNSA_ILi8EEESG_EEENS5_IJSG_SB_EEEEEEEvNS4_8identityES12_S1C_vS1D_EENS_8epilogue10collective6detail29Sm90TmaWarpSpecializedAdapterINS1G_15DefaultEpilogueISI_SJ_SJ_NS1F_6thread17LinearCombinationISI_Li1EffLNS1K_9ScaleType4KindE0ELNS_15FloatRoundStyleE2ESI_EENS1_15EpilogueDefaultEEEEEvvEEEEvNT_6ParamsE)
        /*1aec*/ 	.short	0x0210
        /*1aee*/ 	.short	0x0470


	//----- nvinfo : EIATTR_SW_WAR
	.align		4
.L_45:
        /*1af0*/ 	.byte	0x04, 0x36
        /*1af2*/ 	.short	(.L_47 - .L_46)
.L_46:
        /*1af4*/ 	.word	0x00000008
.L_47:


//--------------------- .nv.callgraph             --------------------------
	.section	.nv.callgraph,"",@"SHT_CUDA_CALLGRAPH"
	.align	4
	.sectionentsize	8
	.align		4
        /*0000*/ 	.word	0x00000000
	.align		4
        /*0004*/ 	.word	0xffffffff
	.align		4
        /*0008*/ 	.word	index@(_ZN7cutlass13device_kernelINS_4gemm6kernel13GemmUniversalIN4cute5tupleIJiiiiEEENS1_10collective13CollectiveMmaINS1_34MainloopSm90TmaGmmaWarpSpecializedILi7ENS5_IJNS4_1CILi1EEESB_SB_EEENS1_35KernelTmaWarpSpecializedCooperativeEEENS5_IJNSA_ILi256EEESF_NSA_ILi32EEEEEENS_10bfloat16_tENS5_IJlSB_lEEESI_SJ_NS4_8TiledMMAINS4_8MMA_AtomIJNS4_4SM904GMMA28MMA_64x256x16_F32BF16BF16_SSILNSN_5MajorE0ELSP_0ELNSN_7ScaleInE1ELSQ_1EEEEEENS4_6LayoutINS5_IJNSA_ILi2EEESB_SB_EEENS5_IJSB_NSA_ILi0EEESW_EEEEENS5_IJNS4_10UnderscoreESZ_SZ_EEEEENS4_13SM90_TMA_LOADENS4_14ComposedLayoutINS4_7SwizzleILi2ELi4ELi3EEENS4_18smem_ptr_flag_bitsILi16EEENST_INS5_IJNSA_ILi8EEESG_EEENS5_IJSG_SB_EEEEEEEvNS4_8identityES12_S1C_vS1D_EENS_8epilogue10collective6detail29Sm90TmaWarpSpecializedAdapterINS1G_15DefaultEpilogueISI_SJ_SJ_NS1F_6thread17LinearCombinationISI_Li1EffLNS1K_9ScaleType4KindE0ELNS_15FloatRoundStyleE2ESI_EENS1_15EpilogueDefaultEEEEEvvEEEEvNT_6ParamsE)
	.align		4
        /*000c*/ 	.word	index@(__assertfail)
	.align		4
        /*0010*/ 	.word	0x00000000
	.align		4
        /*0014*/ 	.word	0xfffffffe
	.align		4
        /*0018*/ 	.word	0x00000000
	.align		4
        /*001c*/ 	.word	0xfffffffd
	.align		4
        /*0020*/ 	.word	0x00000000
	.align		4
        /*0024*/ 	.word	0xfffffffc


//--------------------- .nv.constant4             --------------------------
	.section	.nv.constant4,"a",@progbits
	.align	8
	.align		8
.nv.constant4:
        /*0000*/ 	.dword	__assertfail
	.align		8
        /*0008*/ 	.dword	__unnamed_1
	.align		8
        /*0010*/ 	.dword	_ZN39_INTERNAL_99818a89_4_k_cu_5ebbe3c5_27104cuda3std3__45__cpo5beginE
	.align		8
        /*0018*/ 	.dword	_ZN39_INTERNAL_99818a89_4_k_cu_5ebbe3c5_27104cuda3std3__45__cpo3endE
	.align		8
        /*0020*/ 	.dword	_ZN39_INTERNAL_99818a89_4_k_cu_5ebbe3c5_27104cuda3std3__45__cpo6cbeginE
	.align		8
        /*0028*/ 	.dword	_ZN39_INTERNAL_99818a89_4_k_cu_5ebbe3c5_27104cuda3std3__45__cpo4cendE
	.align		8
        /*0030*/ 	.dword	_ZN39_INTERNAL_99818a89_4_k_cu_5ebbe3c5_27104cuda3std3__441_GLOBAL__N__99818a89_4_k_cu_5ebbe3c5_27106ignoreE
	.align		8
        /*0038*/ 	.dword	_ZN39_INTERNAL_99818a89_4_k_cu_5ebbe3c5_27104cuda3std3__419piecewise_constructE
	.align		8
        /*0040*/ 	.dword	_ZN39_INTERNAL_99818a89_4_k_cu_5ebbe3c5_27104cuda3std3__48in_placeE
	.align		8
        /*0048*/ 	.dword	_ZN39_INTERNAL_99818a89_4_k_cu_5ebbe3c5_27104cuda3std6ranges3__45__cpo4swapE
	.align		8
        /*0050*/ 	.dword	_ZN39_INTERNAL_99818a89_4_k_cu_5ebbe3c5_27104cuda3std6ranges3__45__cpo9iter_moveE
	.align		8
        /*0058*/ 	.dword	_ZN39_INTERNAL_99818a89_4_k_cu_5ebbe3c5_27104cute7productE
	.align		8
        /*0060*/ 	.dword	_ZN39_INTERNAL_99818a89_4_k_cu_5ebbe3c5_27104cute1_E
	.align		8
        /*0068*/ 	.dword	$str$22
	.align		8
        /*0070*/ 	.dword	$str$23


//--------------------- .text._ZN7cutlass13device_kernelINS_4gemm6kernel13GemmUniversalIN4cute5tupleIJiiiiEEENS1_10collective13CollectiveMmaINS1_34MainloopSm90TmaGmmaWarpSpecializedILi7ENS5_IJNS4_1CILi1EEESB_SB_EEENS1_35KernelTmaWarpSpecializedCooperativeEEENS5_IJNSA_ILi256EEESF_NSA_ILi32EEEEEENS_10bfloat16_tENS5_IJlSB_lEEESI_SJ_NS4_8TiledMMAINS4_8MMA_AtomIJNS4_4SM904GMMA28MMA_64x256x16_F32BF16BF16_SSILNSN_5MajorE0ELSP_0ELNSN_7ScaleInE1ELSQ_1EEEEEENS4_6LayoutINS5_IJNSA_ILi2EEESB_SB_EEENS5_IJSB_NSA_ILi0EEESW_EEEEENS5_IJNS4_10UnderscoreESZ_SZ_EEEEENS4_13SM90_TMA_LOADENS4_14ComposedLayoutINS4_7SwizzleILi2ELi4ELi3EEENS4_18smem_ptr_flag_bitsILi16EEENST_INS5_IJNSA_ILi8EEESG_EEENS5_IJSG_SB_EEEEEEEvNS4_8identityES12_S1C_vS1D_EENS_8epilogue10collective6detail29Sm90TmaWarpSpecializedAdapterINS1G_15DefaultEpilogueISI_SJ_SJ_NS1F_6thread17LinearCombinationISI_Li1EffLNS1K_9ScaleType4KindE0ELNS_15FloatRoundStyleE2ESI_EENS1_15EpilogueDefaultEEEEEvvEEEEvNT_6ParamsE --------------------------
	.section	.text._ZN7cutlass13device_kernelINS_4gemm6kernel13GemmUniversalIN4cute5tupleIJiiiiEEENS1_10collective13CollectiveMmaINS1_34MainloopSm90TmaGmmaWarpSpecializedILi7ENS5_IJNS4_1CILi1EEESB_SB_EEENS1_35KernelTmaWarpSpecializedCooperativeEEENS5_IJNSA_ILi256EEESF_NSA_ILi32EEEEEENS_10bfloat16_tENS5_IJlSB_lEEESI_SJ_NS4_8TiledMMAINS4_8MMA_AtomIJNS4_4SM904GMMA28MMA_64x256x16_F32BF16BF16_SSILNSN_5MajorE0ELSP_0ELNSN_7ScaleInE1ELSQ_1EEEEEENS4_6LayoutINS5_IJNSA_ILi2EEESB_SB_EEENS5_IJSB_NSA_ILi0EEESW_EEEEENS5_IJNS4_10UnderscoreESZ_SZ_EEEEENS4_13SM90_TMA_LOADENS4_14ComposedLayoutINS4_7SwizzleILi2ELi4ELi3EEENS4_18smem_ptr_flag_bitsILi16EEENST_INS5_IJNSA_ILi8EEESG_EEENS5_IJSG_SB_EEEEEEEvNS4_8identityES12_S1C_vS1D_EENS_8epilogue10collective6detail29Sm90TmaWarpSpecializedAdapterINS1G_15DefaultEpilogueISI_SJ_SJ_NS1F_6thread17LinearCombinationISI_Li1EffLNS1K_9ScaleType4KindE0ELNS_15FloatRoundStyleE2ESI_EENS1_15EpilogueDefaultEEEEEvvEEEEvNT_6ParamsE,"ax",@progbits
	.align	128
.text._ZN7cutlass13device_kernelINS_4gemm6kernel13GemmUniversalIN4cute5tupleIJiiiiEEENS1_10collective13CollectiveMmaINS1_34MainloopSm90TmaGmmaWarpSpecializedILi7ENS5_IJNS4_1CILi1EEESB_SB_EEENS1_35KernelTmaWarpSpecializedCooperativeEEENS5_IJNSA_ILi256EEESF_NSA_ILi32EEEEEENS_10bfloat16_tENS5_IJlSB_lEEESI_SJ_NS4_8TiledMMAINS4_8MMA_AtomIJNS4_4SM904GMMA28MMA_64x256x16_F32BF16BF16_SSILNSN_5MajorE0ELSP_0ELNSN_7ScaleInE1ELSQ_1EEEEEENS4_6LayoutINS5_IJNSA_ILi2EEESB_SB_EEENS5_IJSB_NSA_ILi0EEESW_EEEEENS5_IJNS4_10UnderscoreESZ_SZ_EEEEENS4_13SM90_TMA_LOADENS4_14ComposedLayoutINS4_7SwizzleILi2ELi4ELi3EEENS4_18smem_ptr_flag_bitsILi16EEENST_INS5_IJNSA_ILi8EEESG_EEENS5_IJSG_SB_EEEEEEEvNS4_8identityES12_S1C_vS1D_EENS_8epilogue10collective6detail29Sm90TmaWarpSpecializedAdapterINS1G_15DefaultEpilogueISI_SJ_SJ_NS1F_6thread17LinearCombinationISI_Li1EffLNS1K_9ScaleType4KindE0ELNS_15FloatRoundStyleE2ESI_EENS1_15EpilogueDefaultEEEEEvvEEEEvNT_6ParamsE:
        .type           _ZN7cutlass13device_kernelINS_4gemm6kernel13GemmUniversalIN4cute5tupleIJiiiiEEENS1_10collective13CollectiveMmaINS1_34MainloopSm90TmaGmmaWarpSpecializedILi7ENS5_IJNS4_1CILi1EEESB_SB_EEENS1_35KernelTmaWarpSpecializedCooperativeEEENS5_IJNSA_ILi256EEESF_NSA_ILi32EEEEEENS_10bfloat16_tENS5_IJlSB_lEEESI_SJ_NS4_8TiledMMAINS4_8MMA_AtomIJNS4_4SM904GMMA28MMA_64x256x16_F32BF16BF16_SSILNSN_5MajorE0ELSP_0ELNSN_7ScaleInE1ELSQ_1EEEEEENS4_6LayoutINS5_IJNSA_ILi2EEESB_SB_EEENS5_IJSB_NSA_ILi0EEESW_EEEEENS5_IJNS4_10UnderscoreESZ_SZ_EEEEENS4_13SM90_TMA_LOADENS4_14ComposedLayoutINS4_7SwizzleILi2ELi4ELi3EEENS4_18smem_ptr_flag_bitsILi16EEENST_INS5_IJNSA_ILi8EEESG_EEENS5_IJSG_SB_EEEEEEEvNS4_8identityES12_S1C_vS1D_EENS_8epilogue10collective6detail29Sm90TmaWarpSpecializedAdapterINS1G_15DefaultEpilogueISI_SJ_SJ_NS1F_6thread17LinearCombinationISI_Li1EffLNS1K_9ScaleType4KindE0ELNS_15FloatRoundStyleE2ESI_EENS1_15EpilogueDefaultEEEEEvvEEEEvNT_6ParamsE,@function
        .size           _ZN7cutlass13device_kernelINS_4gemm6kernel13GemmUniversalIN4cute5tupleIJiiiiEEENS1_10collective13CollectiveMmaINS1_34MainloopSm90TmaGmmaWarpSpecializedILi7ENS5_IJNS4_1CILi1EEESB_SB_EEENS1_35KernelTmaWarpSpecializedCooperativeEEENS5_IJNSA_ILi256EEESF_NSA_ILi32EEEEEENS_10bfloat16_tENS5_IJlSB_lEEESI_SJ_NS4_8TiledMMAINS4_8MMA_AtomIJNS4_4SM904GMMA28MMA_64x256x16_F32BF16BF16_SSILNSN_5MajorE0ELSP_0ELNSN_7ScaleInE1ELSQ_1EEEEEENS4_6LayoutINS5_IJNSA_ILi2EEESB_SB_EEENS5_IJSB_NSA_ILi0EEESW_EEEEENS5_IJNS4_10UnderscoreESZ_SZ_EEEEENS4_13SM90_TMA_LOADENS4_14ComposedLayoutINS4_7SwizzleILi2ELi4ELi3EEENS4_18smem_ptr_flag_bitsILi16EEENST_INS5_IJNSA_ILi8EEESG_EEENS5_IJSG_SB_EEEEEEEvNS4_8identityES12_S1C_vS1D_EENS_8epilogue10collective6detail29Sm90TmaWarpSpecializedAdapterINS1G_15DefaultEpilogueISI_SJ_SJ_NS1F_6thread17LinearCombinationISI_Li1EffLNS1K_9ScaleType4KindE0ELNS_15FloatRoundStyleE2ESI_EENS1_15EpilogueDefaultEEEEEvvEEEEvNT_6ParamsE,(.L_x_582 - _ZN7cutlass13device_kernelINS_4gemm6kernel13GemmUniversalIN4cute5tupleIJiiiiEEENS1_10collective13CollectiveMmaINS1_34MainloopSm90TmaGmmaWarpSpecializedILi7ENS5_IJNS4_1CILi1EEESB_SB_EEENS1_35KernelTmaWarpSpecializedCooperativeEEENS5_IJNSA_ILi256EEESF_NSA_ILi32EEEEEENS_10bfloat16_tENS5_IJlSB_lEEESI_SJ_NS4_8TiledMMAINS4_8MMA_AtomIJNS4_4SM904GMMA28MMA_64x256x16_F32BF16BF16_SSILNSN_5MajorE0ELSP_0ELNSN_7ScaleInE1ELSQ_1EEEEEENS4_6LayoutINS5_IJNSA_ILi2EEESB_SB_EEENS5_IJSB_NSA_ILi0EEESW_EEEEENS5_IJNS4_10UnderscoreESZ_SZ_EEEEENS4_13SM90_TMA_LOADENS4_14ComposedLayoutINS4_7SwizzleILi2ELi4ELi3EEENS4_18smem_ptr_flag_bitsILi16EEENST_INS5_IJNSA_ILi8EEESG_EEENS5_IJSG_SB_EEEEEEEvNS4_8identityES12_S1C_vS1D_EENS_8epilogue10collective6detail29Sm90TmaWarpSpecializedAdapterINS1G_15DefaultEpilogueISI_SJ_SJ_NS1F_6thread17LinearCombinationISI_Li1EffLNS1K_9ScaleType4KindE0ELNS_15FloatRoundStyleE2ESI_EENS1_15EpilogueDefaultEEEEEvvEEEEvNT_6ParamsE)
        .other          _ZN7cutlass13device_kernelINS_4gemm6kernel13GemmUniversalIN4cute5tupleIJiiiiEEENS1_10collective13CollectiveMmaINS1_34MainloopSm90TmaGmmaWarpSpecializedILi7ENS5_IJNS4_1CILi1EEESB_SB_EEENS1_35KernelTmaWarpSpecializedCooperativeEEENS5_IJNSA_ILi256EEESF_NSA_ILi32EEEEEENS_10bfloat16_tENS5_IJlSB_lEEESI_SJ_NS4_8TiledMMAINS4_8MMA_AtomIJNS4_4SM904GMMA28MMA_64x256x16_F32BF16BF16_SSILNSN_5MajorE0ELSP_0ELNSN_7ScaleInE1ELSQ_1EEEEEENS4_6LayoutINS5_IJNSA_ILi2EEESB_SB_EEENS5_IJSB_NSA_ILi0EEESW_EEEEENS5_IJNS4_10UnderscoreESZ_SZ_EEEEENS4_13SM90_TMA_LOADENS4_14ComposedLayoutINS4_7SwizzleILi2ELi4ELi3EEENS4_18smem_ptr_flag_bitsILi16EEENST_INS5_IJNSA_ILi8EEESG_EEENS5_IJSG_SB_EEEEEEEvNS4_8identityES12_S1C_vS1D_EENS_8epilogue10collective6detail29Sm90TmaWarpSpecializedAdapterINS1G_15DefaultEpilogueISI_SJ_SJ_NS1F_6thread17LinearCombinationISI_Li1EffLNS1K_9ScaleType4KindE0ELNS_15FloatRoundStyleE2ESI_EENS1_15EpilogueDefaultEEEEEvvEEEEvNT_6ParamsE,@"STO_CUDA_ENTRY STV_DEFAULT"
_ZN7cutlass13device_kernelINS_4gemm6kernel13GemmUniversalIN4cute5tupleIJiiiiEEENS1_10collective13CollectiveMmaINS1_34MainloopSm90TmaGmmaWarpSpecializedILi7ENS5_IJNS4_1CILi1EEESB_SB_EEENS1_35KernelTmaWarpSpecializedCooperativeEEENS5_IJNSA_ILi256EEESF_NSA_ILi32EEEEEENS_10bfloat16_tENS5_IJlSB_lEEESI_SJ_NS4_8TiledMMAINS4_8MMA_AtomIJNS4_4SM904GMMA28MMA_64x256x16_F32BF16BF16_SSILNSN_5MajorE0ELSP_0ELNSN_7ScaleInE1ELSQ_1EEEEEENS4_6LayoutINS5_IJNSA_ILi2EEESB_SB_EEENS5_IJSB_NSA_ILi0EEESW_EEEEENS5_IJNS4_10UnderscoreESZ_SZ_EEEEENS4_13SM90_TMA_LOADENS4_14ComposedLayoutINS4_7SwizzleILi2ELi4ELi3EEENS4_18smem_ptr_flag_bitsILi16EEENST_INS5_IJNSA_ILi8EEESG_EEENS5_IJSG_SB_EEEEEEEvNS4_8identityES12_S1C_vS1D_EENS_8epilogue10collective6detail29Sm90TmaWarpSpecializedAdapterINS1G_15DefaultEpilogueISI_SJ_SJ_NS1F_6thread17LinearCombinationISI_Li1EffLNS1K_9ScaleType4KindE0ELNS_15FloatRoundStyleE2ESI_EENS1_15EpilogueDefaultEEEEEvvEEEEvNT_6ParamsE:
[----:B------:R-:W0:Y:S02]  /*0000*/  LDC R1, c[0x0][0x28] ;  /* 0x00000a00ff017b82 */ /* 0x000e240000000800 */
[----:B0-----:R-:W-:Y:S01]  /*0010*/  VIADD R1, R1, 0xfffffb40 ;  /* 0xfffffb4001017836 */ /* 0x001fe20000000000 */
[----:B------:R-:W0:Y:S01]  /*0020*/  S2R R2, SR_TID.X ;  /* 0x0000000000027919 */ /* 0x000e220000002100 */
[----:B------:R-:W-:Y:S01]  /*0030*/  ELECT P0, URZ, PT ;  /* 0x00000000003f782f */ /* 0x000fe20003800000 */
[----:B------:R-:W-:Y:S01]  /*0040*/  BSSY B0, `(.L_x_0) ;  /* 0x0000015000007945 */ /* 0x000fe20003800000 */
[--C-:B0-----:R-:W-:Y:S02]  /*0050*/  SHF.R.U32.HI R0, RZ, 0x5, R2.reuse ;  /* 0x00000005ff007819 */ /* 0x101fe40000011602 */
[----:B------:R-:W-:-:S03]  /*0060*/  SHF.R.U32.HI R160, RZ, 0x7, R2 ;  /* 0x00000007ffa07819 */ /* 0x000fc60000011602 */
[----:B------:R-:W0:Y:S04]  /*0070*/  SHFL.IDX PT, R3, R0, RZ, 0x1f ;  /* 0x00001fff00037589 */ /* 0x000e2800000e0000 */
[----:B------:R-:W1:Y:S01]  /*0080*/  SHFL.IDX PT, R2, R160, RZ, 0x1f ;  /* 0x00001fffa0027589 */ /* 0x000e6200000e0000 */
[----:B0-----:R-:W-:Y:S02]  /*0090*/  R2UR UR10, R3 ;  /* 0x00000000030a72ca */ /* 0x001fe400000e0000 */
[----:B-1----:R-:W-:-:S11]  /*00a0*/  R2UR UR5, R2 ;  /* 0x00000000020572ca */ /* 0x002fd600000e0000 */
[----:B------:R-:W-:Y:S02]  /*00b0*/  USHF.R.S32.HI UR4, URZ, 0x1f, UR10 ;  /* 0x0000001f3f047899 */ /* 0x000fe4000801140a */
[----:B------:R-:W-:Y:S02]  /*00c0*/  ISETP.NE.OR P0, PT, RZ, UR10, !P0 ;  /* 0x0000000aff007c0c */ /* 0x000fe4000c705670 */
[----:B------:R-:W-:-:S04]  /*00d0*/  ULEA.HI UR4, UR4, UR10, URZ, 0x2 ;  /* 0x0000000a04047291 */ /* 0x000fc8000f8f103f */
[----:B------:R-:W-:-:S04]  /*00e0*/  ULOP3.LUT UR4, UR4, 0xfffffffc, URZ, 0xc0, !UPT ;  /* 0xfffffffc04047892 */ /* 0x000fc8000f8ec03f */
[----:B------:R-:W-:-:S03]  /*00f0*/  UIADD3 UR10, UR10, -UR4, URZ ;  /* 0x800000040a0a7290 */ /* 0x000fc6000fffe03f */
[----:B------:R-:W-:Y:S09]  /*0100*/  @P0 BRA `(.L_x_1) ;  /* 0x0000000000200947 */ /* 0x000ff20003800000 */
[----:B------:R-:W-:Y:S02]  /*0110*/  ULDC.64 UR6, c[0x0][0x198] ;  /* 0x0000660000067ab9 */ /* 0x000fe40000000a00 */
[----:B------:R-:W-:Y:S02]  /*0120*/  UIADD3 UR8, UP0, UR6, 0xf0, URZ ;  /* 0x000000f006087890 */ /* 0x000fe4000ff1e03f */
[----:B------:R-:W-:Y:S02]  /*0130*/  UIADD3 UR6, UP1, UR6, 0x1f0, URZ ;  /* 0x000001f006067890 */ /* 0x000fe4000ff3e03f */
[----:B------:R-:W-:Y:S02]  /*0140*/  UIADD3.X UR9, URZ, UR7, URZ, UP0, !UPT ;  /* 0x000000073f097290 */ /* 0x000fe400087fe43f */
[----:B------:R-:W-:-:S07]  /*0150*/  UIADD3.X UR7, URZ, UR7, URZ, UP1, !UPT ;  /* 0x000000073f077290 */ /* 0x000fce0008ffe43f */
[----:B------:R0:W-:Y:S02]  /*0160*/  UTMACCTL.PF [UR8] ;  /* 0x00000000080079b9 */ /* 0x0001e40008040000 */
[----:B------:R0:W-:Y:S02]  /*0170*/  UTMACCTL.PF [UR6] ;  /* 0x00000000060079b9 */ /* 0x0001e40008040000 */
[----:B0-----:R-:W-:Y:S01]  /*0180*/  NOP ;  /* 0x0000000000007918 */ /* 0x001fe20000000000 */
.L_x_1:
[----:B------:R-:W-:Y:S05]  /*0190*/  BSYNC B0 ;  /* 0x0000000000007941 */ /* 0x000fea0003800000 */
.L_x_0:
[----:B------:R-:W0:Y:S01]  /*01a0*/  SHFL.IDX PT, R2, R0, RZ, 0x1f ;  /* 0x00001fff00027589 */ /* 0x000e2200000e0000 */
[----:B------:R-:W-:Y:S01]  /*01b0*/  UISETP.NE.AND UP0, UPT, UR10, 0x3, UPT ;  /* 0x000000030a00788c */ /* 0x000fe2000bf05270 */
[----:B------:R-:W-:Y:S01]  /*01c0*/  ISETP.NE.AND P1, PT, RZ, UR5, PT ;  /* 0x00000005ff007c0c */ /* 0x000fe2000bf25270 */
[----:B------:R-:W-:Y:S02]  /*01d0*/  UIADD3 UR18, UR5, -0x1, URZ ;  /* 0xffffffff05127890 */ /* 0x000fe4000fffe03f */
[----:B------:R-:W-:Y:S02]  /*01e0*/  UISETP.EQ.OR UP0, UPT, UR10, URZ, !UP0 ;  /* 0x0000003f0a00728c */ /* 0x000fe4000c702670 */
[----:B------:R-:W-:Y:S02]  /*01f0*/  UISETP.GE.U32.AND UP1, UPT, UR18, 0x2, UPT ;  /* 0x000000021200788c */ /* 0x000fe4000bf26070 */
[----:B------:R-:W-:-:S04]  /*0200*/  UISETP.EQ.AND UP0, UPT, UR5, URZ, UP0 ;  /* 0x0000003f0500728c */ /* 0x000fc80008702270 */
[----:B------:R-:W-:-:S04]  /*0210*/  USEL UR40, URZ, 0x1, !UP0 ;  /* 0x000000013f287887 */ /* 0x000fc8000c000000 */
[----:B------:R-:W-:Y:S01]  /*0220*/  USEL UR40, UR40, 0x2, UP1 ;  /* 0x0000000228287887 */ /* 0x000fe20008800000 */
[----:B0-----:R-:W-:-:S13]  /*0230*/  ISETP.NE.AND P0, PT, R2, RZ, PT ;  /* 0x000000ff0200720c */ /* 0x001fda0003f05270 */
[----:B------:R-:W-:Y:S05]  /*0240*/  @P0 BRA `(.L_x_2) ;  /* 0x0000000000700947 */ /* 0x000fea0003800000 */
[----:B------:R-:W0:Y:S01]  /*0250*/  S2UR UR8, SR_CgaCtaId ;  /* 0x00000000000879c3 */ /* 0x000e220000008800 */
[----:B------:R-:W-:Y:S01]  /*0260*/  UMOV UR4, 0x400 ;  /* 0x0000040000047882 */ /* 0x000fe20000000000 */
[----:B------:R-:W-:Y:S01]  /*0270*/  UMOV UR5, 0x1 ;  /* 0x0000000100057882 */ /* 0x000fe20000000000 */
[----:B------:R-:W-:Y:S01]  /*0280*/  UMOV UR6, 0x100 ;  /* 0x0000010000067882 */ /* 0x000fe20000000000 */
[----:B------:R-:W-:Y:S01]  /*0290*/  ELECT P0, URZ, PT ;  /* 0x00000000003f782f */ /* 0x000fe20003800000 */
[----:B------:R-:W-:-:S04]  /*02a0*/  UIADD3 UR6, -UR6, 0x100000, URZ ;  /* 0x0010000006067890 */ /* 0x000fc8000fffe13f */
[----:B------:R-:W-:Y:S02]  /*02b0*/  USHF.L.U32 UR7, UR6, 0xb, URZ ;  /* 0x0000000b06077899 */ /* 0x000fe4000800063f */
[----:B------:R-:W-:Y:S02]  /*02c0*/  USHF.L.U32 UR6, UR6, 0x1, URZ ;  /* 0x0000000106067899 */ /* 0x000fe4000800063f */
[----:B0-----:R-:W-:Y:S02]  /*02d0*/  ULEA UR8, UR8, UR4, 0x18 ;  /* 0x0000000408087291 */ /* 0x001fe4000f8ec03f */
[----:B------:R-:W-:-:S04]  /*02e0*/  UIADD3 UR4, -UR5, 0x100000, URZ ;  /* 0x0010000005047890 */ /* 0x000fc8000fffe13f */
[----:B------:R-:W-:Y:S02]  /*02f0*/  USHF.L.U32 UR5, UR4, 0xb, URZ ;  /* 0x0000000b04057899 */ /* 0x000fe4000800063f */
[----:B------:R-:W-:Y:S01]  /*0300*/  USHF.L.U32 UR4, UR4, 0x1, URZ ;  /* 0x0000000104047899 */ /* 0x000fe2000800063f */
[----:B------:R-:W0:Y:S11]  /*0310*/  FENCE.VIEW.ASYNC.S ;  /* 0x00000000000073c6 */ /* 0x000e360000000000 */
[----:B0-----:R0:W1:Y:S01]  /*0320*/  SYNCS.EXCH.64 URZ, [UR8], UR4 ;  /* 0x00000004083f75b2 */ /* 0x0010620008000100 */
[----:B------:R0:W2:Y:S01]  /*0330*/  SYNCS.EXCH.64 URZ, [UR8+0x38], UR6 ;  /* 0x00003806083f75b2 */ /* 0x0000a20008000100 */
[----:B------:R0:W3:Y:S01]  /*0340*/  SYNCS.EXCH.64 URZ, [UR8+0x8], UR4 ;  /* 0x00000804083f75b2 */ /* 0x0000e20008000100 */
[----:B------:R0:W4:Y:S01]  /*0350*/  SYNCS.EXCH.64 URZ, [UR8+0x40], UR6 ;  /* 0x00004006083f75b2 */ /* 0x0001220008000100 */
[----:B------:R0:W0:Y:S01]  /*0360*/  SYNCS.EXCH.64 URZ, [UR8+0x10], UR4 ;  /* 0x00001004083f75b2 */ /* 0x0000220008000100 */
        /* <DEDUP_REMOVED lines=9> */
[----:B------:R-:W-:Y:S01]  /*0400*/  NOP ;  /* 0x0000000000007918 */ /* 0x000fe20000000000 */
.L_x_2:
[----:B------:R-:W5:Y:S01]  /*0410*/  SHFL.IDX PT, R0, R0, RZ, 0x1f ;  /* 0x00001fff00007589 */ /* 0x000f6200000e0000 */
[----:B------:R-:W-:Y:S01]  /*0420*/  ELECT P0, URZ, PT ;  /* 0x00000000003f782f */ /* 0x000fe20003800000 */
[----:B------:R-:W1:Y:S01]  /*0430*/  S2UR UR17, SR_CTAID.Y ;  /* 0x00000000001179c3 */ /* 0x000e620000002600 */
[----:B0-----:R-:W-:Y:S01]  /*0440*/  ULDC UR5, c[0x0][0x65c] ;  /* 0x0001970000057ab9 */ /* 0x001fe20000000800 */
[----:B------:R-:W-:Y:S01]  /*0450*/  UMOV UR12, 0x20 ;  /* 0x00000020000c7882 */ /* 0x000fe20000000000 */
[----:B------:R-:W-:Y:S01]  /*0460*/  UISETP.NE.AND UP2, UPT, UR5, 0x1, UPT ;  /* 0x000000010500788c */ /* 0x000fe2000bf45270 */
[----:B------:R-:W-:Y:S01]  /*0470*/  NOP ;  /* 0x0000000000007918 */ /* 0x000fe20000000000 */
[----:B------:R-:W-:Y:S02]  /*0480*/  NOP ;  /* 0x0000000000007918 */ /* 0x000fe40000000000 */
[----:B------:R-:W-:Y:S01]  /*0490*/  UP2UR UR45, UPR, URZ, 0x4 ;  /* 0x000000043f2d7883 */ /* 0x000fe20008000000 */
[----:B------:R-:W0:Y:S01]  /*04a0*/  S2UR UR4, SR_CTAID.X ;  /* 0x00000000000479c3 */ /* 0x000e220000002500 */
[----:B------:R-:W-:-:S02]  /*04b0*/  PLOP3.LUT P2, PT, PT, PT, UP2, 0x80, 0x0 ;  /* 0x000000000000781c */ /* 0x000fc40003f4f028 */
[----:B------:R-:W-:Y:S02]  /*04c0*/  PLOP3.LUT P4, PT, PT, PT, UP2, 0x80, 0x0 ;  /* 0x000000000000781c */ /* 0x000fe40003f8f028 */
[----:B------:R-:W-:Y:S01]  /*04d0*/  PLOP3.LUT P3, PT, PT, PT, UP2, 0x80, 0x0 ;  /* 0x000000000000781c */ /* 0x000fe20003f6f028 */
[----:B------:R-:W-:Y:S01]  /*04e0*/  @UP2 ULDC UR14, c[0x0][0x10] ;  /* 0x00000400000e2ab9 */ /* 0x000fe20000000800 */
[----:B------:R-:W-:Y:S01]  /*04f0*/  @UP2 UMOV UR9, URZ ;  /* 0x0000003f00092c82 */ /* 0x000fe20008000000 */
[----:B------:R-:W-:Y:S01]  /*0500*/  @!UP2 ULDC UR11, c[0x0][0xc] ;  /* 0x00000300000baab9 */ /* 0x000fe20000000800 */
[----:B-----5:R-:W-:Y:S01]  /*0510*/  ISETP.NE.OR P0, PT, R0, RZ, !P0 ;  /* 0x000000ff0000720c */ /* 0x020fe20004705670 */
[----:B-1----:R-:W-:Y:S02]  /*0520*/  @UP2 UMOV UR7, UR17 ;  /* 0x0000001100072c82 */ /* 0x002fe40008000000 */
[----:B------:R-:W-:Y:S01]  /*0530*/  @UP2 UMOV UR8, UR7 ;  /* 0x0000000700082c82 */ /* 0x000fe20008000000 */
[----:B------:R-:W-:Y:S01]  /*0540*/  @!UP2 UMOV UR7, UR17 ;  /* 0x000000110007ac82 */ /* 0x000fe20008000000 */
[----:B0-----:R-:W-:-:S08]  /*0550*/  @UP2 UIMAD.WIDE.U32 UR14, UR4, UR14, UR8 ;  /* 0x0000000e040e22a5 */ /* 0x001fd0000f8e0008 */
[----:B------:R-:W-:Y:S01]  /*0560*/  VOTEU.ALL UP0, P0 ;  /* 0x00000000003f7886 */ /* 0x000fe20000000000 */
[----:B------:R-:W-:Y:S01]  /*0570*/  VOTEU.ALL UP1, P0 ;  /* 0x00000000003f7886 */ /* 0x000fe20000020000 */
[----:B------:R-:W-:-:S03]  /*0580*/  IMAD.U32 R2, RZ, RZ, UR14 ;  /* 0x0000000eff027e24 */ /* 0x000fc6000f8e00ff */
[----:B------:R-:W0:Y:S01]  /*0590*/  @!UP0 S2UR UR6, SR_CgaCtaId ;  /* 0x00000000000689c3 */ /* 0x000e220000008800 */
[----:B------:R-:W-:Y:S01]  /*05a0*/  @!UP0 UMOV UR5, 0x400 ;  /* 0x0000040000058882 */ /* 0x000fe20000000000 */
[----:B------:R-:W-:-:S04]  /*05b0*/  @!UP0 UIADD3 UR12, -UR12, 0x100000, URZ ;  /* 0x001000000c0c8890 */ /* 0x000fc8000fffe13f */
[----:B------:R-:W-:Y:S02]  /*05c0*/  @!UP0 USHF.L.U32 UR13, UR12, 0xb, URZ ;  /* 0x0000000b0c0d8899 */ /* 0x000fe4000800063f */
[----:B------:R-:W-:Y:S01]  /*05d0*/  @!UP0 USHF.L.U32 UR12, UR12, 0x1, URZ ;  /* 0x000000010c0c8899 */ /* 0x000fe2000800063f */
[----:B------:R-:W-:Y:S01]  /*05e0*/  IMAD.U32 R3, RZ, RZ, UR15 ;  /* 0x0000000fff037e24 */ /* 0x000fe2000f8e00ff */
[----:B0-----:R-:W-:Y:S01]  /*05f0*/  @!UP0 ULEA UR16, UR6, UR5, 0x18 ;  /* 0x0000000506108291 */ /* 0x001fe2000f8ec03f */
[----:B------:R-:W-:Y:S01]  /*0600*/  VOTEU.ALL UP0, P0 ;  /* 0x00000000003f7886 */ /* 0x000fe20000000000 */
[----:B------:R-:W-:Y:S01]  /*0610*/  PLOP3.LUT P0, PT, PT, PT, UP2, 0x80, 0x0 ;  /* 0x000000000000781c */ /* 0x000fe20003f0f028 */
[----:B------:R-:W-:Y:S01]  /*0620*/  UMOV UR5, URZ ;  /* 0x0000003f00057c82 */ /* 0x000fe20008000000 */
[----:B------:R-:W-:Y:S01]  /*0630*/  @UP2 UMOV UR6, URZ ;  /* 0x0000003f00062c82 */ /* 0x000fe20008000000 */
[----:B------:R-:W-:Y:S02]  /*0640*/  @!UP2 UIMAD.WIDE.U32 UR8, UR11, UR7, UR4 ;  /* 0x000000070b08a2a5 */ /* 0x000fe4000f8e0004 */
[----:B------:R-:W-:-:S04]  /*0650*/  @UP2 UIADD3 UR6, UR15, UR6, URZ ;  /* 0x000000060f062290 */ /* 0x000fc8000fffe03f */
[----:B------:R-:W-:Y:S01]  /*0660*/  MOV R5, UR9 ;  /* 0x0000000900057c02 */ /* 0x000fe20008000f00 */
[----:B------:R-:W0:Y:S02]  /*0670*/  FENCE.VIEW.ASYNC.S ;  /* 0x00000000000073c6 */ /* 0x000e240000000000 */
[----:B0-----:R0:W2:Y:S01]  /*0680*/  @!UP0 SYNCS.EXCH.64 URZ, [UR16+0x80], UR12 ;  /* 0x0000800c103f85b2 */ /* 0x0010a20008000100 */
[----:B------:R-:W-:Y:S02]  /*0690*/  @P2 IMAD.U32 R6, RZ, RZ, UR6 ;  /* 0x00000006ff062e24 */ /* 0x000fe4000f8e00ff */
[----:B------:R-:W-:Y:S02]  /*06a0*/  @P0 IMAD.MOV.U32 R7, RZ, RZ, R2 ;  /* 0x000000ffff070224 */ /* 0x000fe400078e0002 */
[----:B------:R-:W-:Y:S02]  /*06b0*/  IMAD.U32 R2, RZ, RZ, UR8 ;  /* 0x00000008ff027e24 */ /* 0x000fe4000f8e00ff */
[----:B------:R-:W-:-:S02]  /*06c0*/  @!P4 IMAD.MOV.U32 R6, RZ, RZ, R5 ;  /* 0x000000ffff06c224 */ /* 0x000fc400078e0005 */
[----:B------:R-:W-:Y:S02]  /*06d0*/  @!P3 IMAD.MOV.U32 R7, RZ, RZ, R2 ;  /* 0x000000ffff07b224 */ /* 0x000fe400078e0002 */
[----:B------:R-:W-:Y:S01]  /*06e0*/  IMAD.U32 R3, RZ, RZ, UR9 ;  /* 0x00000009ff037e24 */ /* 0x000fe2000f8e00ff */
[----:B------:R0:W-:Y:S01]  /*06f0*/  STL [R1+0x200], R6 ;  /* 0x0002000601007387 */ /* 0x0001e20000100800 */
[----:B------:R-:W-:-:S03]  /*0700*/  IMAD.U32 R4, RZ, RZ, UR8 ;  /* 0x00000008ff047e24 */ /* 0x000fc6000f8e00ff */
[----:B------:R0:W-:Y:S01]  /*0710*/  STL [R1+0x204], R7 ;  /* 0x0002040701007387 */ /* 0x0001e20000100800 */
[----:B------:R0:W2:Y:S01]  /*0720*/  @!UP1 SYNCS.EXCH.64 URZ, [UR16+0x88], UR12 ;  /* 0x0000880c103f95b2 */ /* 0x0000a20008000100 */
[----:B------:R-:W-:Y:S01]  /*0730*/  NOP ;  /* 0x0000000000007918 */ /* 0x000fe20000000000 */
[----:B--234-:R-:W-:Y:S06]  /*0740*/  BAR.SYNC.DEFER_BLOCKING 0x0 ;  /* 0x0000000000007b1d */ /* 0x01cfec0000010000 */
[----:B------:R-:W-:Y:S05]  /*0750*/  @!P1 BRA `(.L_x_3) ;  /* 0x0000015400e49947 */ /* 0x000fea0003800000 */
[----:B------:R-:W-:-:S06]  /*0760*/  UISETP.GT.U32.AND UP0, UPT, UR18, 0x1, UPT ;  /* 0x000000011200788c */ /* 0x000fcc000bf04070 */
[----:B------:R-:W-:-:S13]  /*0770*/  PLOP3.LUT P0, PT, PT, PT, UP0, 0x80, 0x0 ;  /* 0x000000000000781c */ /* 0x000fda0003f0f008 */
[----:B0-----:R-:W-:Y:S05]  /*0780*/  @P0 EXIT ;  /* 0x000000000000094d */ /* 0x001fea0003800000 */
[----:B------:R-:W-:Y:S01]  /*0790*/  ULDC.64 UR8, c[0x0][0x650] ;  /* 0x0001940000087ab9 */ /* 0x000fe20000000a00 */
[----:B------:R-:W-:Y:S01]  /*07a0*/  UMOV UR41, 0xffffffff ;  /* 0xffffffff00297882 */ /* 0x000fe20000000000 */
[----:B------:R-:W-:Y:S01]  /*07b0*/  ISETP.GE.U32.AND P0, PT, R7, UR8, PT ;  /* 0x0000000807007c0c */ /* 0x000fe2000bf06070 */
[----:B------:R-:W-:Y:S01]  /*07c0*/  UMOV UR42, 0xffffffff ;  /* 0xffffffff002a7882 */ /* 0x000fe20000000000 */
[----:B------:R-:W-:Y:S01]  /*07d0*/  UMOV UR43, 0xffffffff ;  /* 0xffffffff002b7882 */ /* 0x000fe20000000000 */
[----:B------:R-:W-:Y:S02]  /*07e0*/  PRMT R0, RZ, 0x7610, R0 ;  /* 0x00007610ff007816 */ /* 0x000fe40000000000 */
[----:B------:R-:W-:-:S13]  /*07f0*/  ISETP.GE.U32.AND.EX P0, PT, R6, UR9, PT, P0 ;  /* 0x0000000906007c0c */ /* 0x000fda000bf06100 */
[----:B------:R-:W-:Y:S05]  /*0800*/  @P0 BRA `(.L_x_4) ;  /* 0x0000000400800947 */ /* 0x000fea0003800000 */
[----:B------:R-:W-:Y:S01]  /*0810*/  I2FP.F32.U32 R0, UR4 ;  /* 0x0000000400007c45 */ /* 0x000fe20008201000 */
[----:B------:R-:W-:Y:S01]  /*0820*/  ULDC.64 UR16, c[0x0][0x628] ;  /* 0x00018a0000107ab9 */ /* 0x000fe20000000a00 */
[----:B------:R-:W-:Y:S01]  /*0830*/  ULDC UR6, c[0x0][0x150] ;  /* 0x0000540000067ab9 */ /* 0x000fe20000000800 */
[----:B------:R-:W-:Y:S01]  /*0840*/  ISETP.NE.U32.AND P0, PT, RZ, UR16, PT ;  /* 0x00000010ff007c0c */ /* 0x000fe2000bf05070 */
[----:B------:R-:W-:Y:S01]  /*0850*/  ULDC UR15, c[0x0][0x630] ;  /* 0x00018c00000f7ab9 */ /* 0x000fe20000000800 */
[----:B------:R-:W-:Y:S01]  /*0860*/  FMUL R0, R0, UR6 ;  /* 0x0000000600007c20 */ /* 0x000fe20008400000 */
[----:B------:R-:W-:Y:S01]  /*0870*/  R2UR UR18, R7 ;  /* 0x00000000071272ca */ /* 0x000fe200000e0000 */
[----:B------:R-:W-:Y:S01]  /*0880*/  ULDC UR20, c[0x0][0x154] ;  /* 0x0000550000147ab9 */ /* 0x000fe20000000800 */
[----:B------:R-:W-:Y:S01]  /*0890*/  ISETP.NE.AND.EX P0, PT, RZ, UR17, PT, P0 ;  /* 0x00000011ff007c0c */ /* 0x000fe2000bf05300 */
[----:B------:R0:W1:Y:S01]  /*08a0*/  F2I.U32.TRUNC.NTZ R2, R0 ;  /* 0x0000000000027305 */ /* 0x000062000020f000 */
[----:B------:R-:W-:-:S02]  /*08b0*/  R2UR UR19, R6 ;  /* 0x00000000061372ca */ /* 0x000fc400000e0000 */
[----:B------:R-:W-:Y:S02]  /*08c0*/  R2UR UR8, R7 ;  /* 0x00000000070872ca */ /* 0x000fe400000e0000 */
[----:B------:R-:W-:-:S07]  /*08d0*/  R2UR UR9, R6 ;  /* 0x00000000060972ca */ /* 0x000fce00000e0000 */
[----:B0-----:R-:W-:Y:S08]  /*08e0*/  @!P0 BRA `(.L_x_5) ;  /* 0x0000000000308947 */ /* 0x001ff00003800000 */
[----:B------:R-:W-:Y:S01]  /*08f0*/  R2UR UR8, R7 ;  /* 0x00000000070872ca */ /* 0x000fe200000e0000 */
[----:B------:R-:W-:Y:S01]  /*0900*/  ULDC UR6, c[0x0][0x634] ;  /* 0x00018d0000067ab9 */ /* 0x000fe20000000800 */
[----:B------:R-:W-:-:S11]  /*0910*/  R2UR UR14, R6 ;  /* 0x00000000060e72ca */ /* 0x000fd600000e0000 */
[----:B------:R-:W-:-:S04]  /*0920*/  UIADD3 UR6, UP0, UR8, UR6, URZ ;  /* 0x0000000608067290 */ /* 0x000fc8000ff1e03f */
[----:B------:R-:W-:-:S04]  /*0930*/  UIADD3.X UR14, URZ, UR14, URZ, UP0, !UPT ;  /* 0x0000000e3f0e7290 */ /* 0x000fc800087fe43f */
[----:B------:R-:W-:-:S04]  /*0940*/  UIMAD.WIDE.U32 UR8, UR14, UR16, URZ ;  /* 0x000000100e0872a5 */ /* 0x000fc8000f8e003f */
[----:B------:R-:W-:Y:S02]  /*0950*/  UIMAD.WIDE.U32 UR10, UP0, UR6, UR17, UR8 ;  /* 0x00000011060a72a5 */ /* 0x000fe4000f800008 */
[----:B------:R-:W-:Y:S02]  /*0960*/  UIMAD.WIDE.U32 UR8, UR6, UR16, URZ ;  /* 0x00000010060872a5 */ /* 0x000fe4000f8e003f */
[----:B------:R-:W-:Y:S02]  /*0970*/  UIADD3.X UR13, URZ, URZ, URZ, UP0, !UPT ;  /* 0x0000003f3f0d7290 */ /* 0x000fe400087fe43f */
[----:B------:R-:W-:Y:S01]  /*0980*/  UIADD3 URZ, UP0, UR9, UR10, URZ ;  /* 0x0000000a093f7290 */ /* 0x000fe2000ff1e03f */
[----:B------:R-:W-:-:S03]  /*0990*/  UMOV UR12, UR11 ;  /* 0x0000000b000c7c82 */ /* 0x000fc60008000000 */
[----:B------:R-:W-:-:S12]  /*09a0*/  UIMAD.WIDE.U32.X UR8, UR14, UR17, UR12, UP0 ;  /* 0x000000110e0872a5 */ /* 0x000fd800080e040c */
.L_x_5:
[----:B------:R-:W-:Y:S01]  /*09b0*/  USHF.R.U64 UR43, UR8, UR15, UR9 ;  /* 0x0000000f082b7299 */ /* 0x000fe20008001209 */
[----:B------:R-:W-:Y:S01]  /*09c0*/  I2FP.F32.U32 R0, UR7 ;  /* 0x0000000700007c45 */ /* 0x000fe20008201000 */
[----:B------:R-:W-:Y:S01]  /*09d0*/  USHF.R.U32.HI UR5, URZ, UR15, UR9 ;  /* 0x0000000f3f057299 */ /* 0x000fe20008011609 */
[----:B-1----:R-:W-:Y:S01]  /*09e0*/  R2UR UR12, R2 ;  /* 0x00000000020c72ca */ /* 0x002fe200000e0000 */
[----:B------:R-:W-:Y:S02]  /*09f0*/  UIADD3 UR6, UP0, URZ, -UR43, URZ ;  /* 0x8000002b3f067290 */ /* 0x000fe4000ff1e03f */
[----:B------:R-:W-:Y:S01]  /*0a00*/  FMUL R0, R0, UR20 ;  /* 0x0000001400007c20 */ /* 0x000fe20008400000 */
[----:B------:R-:W-:Y:S01]  /*0a10*/  ULDC.64 UR8, c[0x0][0x620] ;  /* 0x0001880000087ab9 */ /* 0x000fe20000000a00 */
[----:B------:R-:W-:Y:S01]  /*0a20*/  UIADD3.X UR5, URZ, ~UR5, URZ, UP0, !UPT ;  /* 0x800000053f057290 */ /* 0x000fe200087fe43f */
[----:B------:R-:W-:Y:S01]  /*0a30*/  UMOV UR10, UR18 ;  /* 0x00000012000a7c82 */ /* 0x000fe20008000000 */
[----:B------:R-:W-:-:S02]  /*0a40*/  UMOV UR11, UR19 ;  /* 0x00000013000b7c82 */ /* 0x000fc40008000000 */
[----:B------:R-:W-:Y:S01]  /*0a50*/  UIMAD UR5, UR5, UR8, URZ ;  /* 0x00000008050572a4 */ /* 0x000fe2000f8e023f */
[----:B------:R-:W0:Y:S01]  /*0a60*/  F2I.U32.TRUNC.NTZ R0, R0 ;  /* 0x0000000000007305 */ /* 0x000e22000020f000 */
[----:B------:R-:W-:Y:S02]  /*0a70*/  UIMAD.WIDE.U32 UR10, UR6, UR8, UR10 ;  /* 0x00000008060a72a5 */ /* 0x000fe4000f8e000a */
[----:B------:R-:W-:Y:S01]  /*0a80*/  UIMAD UR6, UR6, UR9, UR5 ;  /* 0x00000009060672a4 */ /* 0x000fe2000f8e0205 */
[----:B------:R-:W-:Y:S01]  /*0a90*/  ULDC UR21, c[0x0][0x658] ;  /* 0x0001960000157ab9 */ /* 0x000fe20000000800 */
[----:B------:R-:W-:Y:S02]  /*0aa0*/  UMOV UR19, 0xffffffff ;  /* 0xffffffff00137882 */ /* 0x000fe40000000000 */
[----:B------:R-:W-:Y:S01]  /*0ab0*/  UIADD3 UR6, UR11, UR6, URZ ;  /* 0x000000060b067290 */ /* 0x000fe2000fffe03f */
[----:B------:R-:W-:Y:S01]  /*0ac0*/  ULDC UR15, c[0x0][0x618] ;  /* 0x00018600000f7ab9 */ /* 0x000fe20000000800 */
[----:B------:R-:W-:Y:S01]  /*0ad0*/  ULDC.64 UR8, c[0x0][0x640] ;  /* 0x0001900000087ab9 */ /* 0x000fe20000000a00 */
[----:B------:R-:W-:Y:S01]  /*0ae0*/  USHF.L.U32 UR11, UR19, UR21, URZ ;  /* 0x00000015130b7299 */ /* 0x000fe2000800063f */
[----:B------:R-:W-:Y:S01]  /*0af0*/  ISETP.NE.U32.AND P0, PT, RZ, UR8, PT ;  /* 0x00000008ff007c0c */ /* 0x000fe2000bf05070 */
[----:B------:R-:W-:-:S02]  /*0b00*/  USHF.R.U64 UR19, UR10, UR15, UR6 ;  /* 0x0000000f0a137299 */ /* 0x000fc40008001206 */
[----:B------:R-:W-:Y:S01]  /*0b10*/  USHF.R.U32.HI UR10, URZ, UR15, UR6 ;  /* 0x0000000f3f0a7299 */ /* 0x000fe20008011606 */
[----:B0-----:R-:W-:Y:S01]  /*0b20*/  R2UR UR14, R0 ;  /* 0x00000000000e72ca */ /* 0x001fe200000e0000 */
[----:B------:R-:W-:Y:S01]  /*0b30*/  ULDC UR17, c[0x0][0x608] ;  /* 0x0001820000117ab9 */ /* 0x000fe20000000800 */
[----:B------:R-:W-:Y:S01]  /*0b40*/  ISETP.NE.AND.EX P0, PT, RZ, UR9, PT, P0 ;  /* 0x00000009ff007c0c */ /* 0x000fe2000bf05300 */
[----:B------:R-:W-:Y:S02]  /*0b50*/  USHF.R.U64 UR23, UR19, UR17, UR10 ;  /* 0x0000001113177299 */ /* 0x000fe4000800120a */
[----:B------:R-:W-:Y:S01]  /*0b60*/  USHF.R.U32.HI UR10, URZ, UR17, UR10 ;  /* 0x000000113f0a7299 */ /* 0x000fe2000801160a */
[----:B------:R-:W-:Y:S01]  /*0b70*/  UMOV UR16, 0x1 ;  /* 0x0000000100107882 */ /* 0x000fe20000000000 */
[----:B------:R-:W-:Y:S02]  /*0b80*/  UIADD3 UR12, -UR12, URZ, URZ ;  /* 0x0000003f0c0c7290 */ /* 0x000fe4000fffe13f */
[----:B------:R-:W-:-:S02]  /*0b90*/  USHF.R.U64 UR24, UR23, UR21, UR10 ;  /* 0x0000001517187299 */ /* 0x000fc4000800120a */
[----:B------:R-:W-:Y:S01]  /*0ba0*/  USHF.L.U32 UR6, UR16, UR21, URZ ;  /* 0x0000001510067299 */ /* 0x000fe2000800063f */
[----:B------:R-:W-:Y:S01]  /*0bb0*/  ULDC UR13, c[0x0][0x144] ;  /* 0x00005100000d7ab9 */ /* 0x000fe20000000800 */
[----:B------:R-:W-:Y:S01]  /*0bc0*/  ULDC UR5, c[0x0][0x600] ;  /* 0x0001800000057ab9 */ /* 0x000fe20000000800 */
[----:B------:R-:W-:Y:S02]  /*0bd0*/  ULOP3.LUT UR16, URZ, UR11, URZ, 0x33, !UPT ;  /* 0x0000000b3f107292 */ /* 0x000fe4000f8e333f */
[----:B------:R-:W-:Y:S02]  /*0be0*/  USHF.R.U32.HI UR11, URZ, UR21, UR10 ;  /* 0x000000153f0b7299 */ /* 0x000fe4000801160a */
[----:B------:R-:W-:Y:S02]  /*0bf0*/  UIADD3 UR18, UR5, -0x1, URZ ;  /* 0xffffffff05127890 */ /* 0x000fe4000fffe03f */
[----:B------:R-:W-:Y:S02]  /*0c00*/  UIADD3 UR20, -UR14, URZ, URZ ;  /* 0x0000003f0e147290 */ /* 0x000fe4000fffe13f */
[----:B------:R-:W-:Y:S01]  /*0c10*/  UIMAD UR4, UR13, UR12, UR4 ;  /* 0x0000000c0d0472a4 */ /* 0x000fe2000f8e0204 */
[----:B------:R-:W-:Y:S01]  /*0c20*/  ULDC UR25, c[0x0][0x148] ;  /* 0x0000520000197ab9 */ /* 0x000fe20000000800 */
[----:B------:R-:W-:Y:S01]  /*0c30*/  ULDC UR21, c[0x0][0x648] ;  /* 0x0001920000157ab9 */ /* 0x000fe20000000800 */
[----:B------:R-:W-:Y:S01]  /*0c40*/  ULDC UR22, c[0x0][0x638] ;  /* 0x00018e0000167ab9 */ /* 0x000fe20000000800 */
[----:B------:R-:W-:Y:S01]  /*0c50*/  UMOV UR10, UR24 ;  /* 0x00000018000a7c82 */ /* 0x000fe20008000000 */
[----:B------:R-:W-:Y:S07]  /*0c60*/  @!P0 BRA `(.L_x_6) ;  /* 0x0000000000308947 */ /* 0x000fee0003800000 */
[----:B------:R-:W-:Y:S02]  /*0c70*/  ULDC UR14, c[0x0][0x64c] ;  /* 0x00019300000e7ab9 */ /* 0x000fe40000000800 */
        /* <DEDUP_REMOVED lines=8> */
[----:B------:R-:W-:-:S07]  /*0d00*/  UIMAD.WIDE.U32.X UR8, UR17, UR9, UR14, UP0 ;  /* 0x00000009110872a5 */ /* 0x000fce00080e040e */
[----:B------:R-:W-:Y:S01]  /*0d10*/  UMOV UR10, UR8 ;  /* 0x00000008000a7c82 */ /* 0x000fe20008000000 */
[----:B------:R-:W-:-:S05]  /*0d20*/  UMOV UR11, UR9 ;  /* 0x00000009000b7c82 */ /* 0x000fca0008000000 */
.L_x_6:
[----:B------:R-:W-:Y:S01]  /*0d30*/  UISETP.NE.AND UP0, UPT, UR45, URZ, UPT ;  /* 0x0000003f2d00728c */ /* 0x000fe2000bf05270 */
[----:B------:R-:W-:Y:S01]  /*0d40*/  IMAD.MOV.U32 R0, RZ, RZ, 0x1 ;  /* 0x00000001ff007424 */ /* 0x000fe200078e00ff */
[----:B------:R-:W-:Y:S02]  /*0d50*/  USHF.R.U64 UR8, UR10, UR21, UR11 ;  /* 0x000000150a087299 */ /* 0x000fe4000800120b */
[----:B------:R-:W-:Y:S02]  /*0d60*/  ULOP3.LUT UR16, UR23, UR16, URZ, 0xc0, !UPT ;  /* 0x0000001017107292 */ /* 0x000fe4000f8ec03f */
[----:B------:R-:W-:Y:S02]  /*0d70*/  ULOP3.LUT UR18, UR19, UR18, URZ, 0xc0, !UPT ;  /* 0x0000001213127292 */ /* 0x000fe4000f8ec03f */
[----:B------:R-:W-:-:S03]  /*0d80*/  UIMAD UR16, UR6, UR8, UR16 ;  /* 0x00000008061072a4 */ /* 0x000fc6000f8e0210 */
[----:B------:R-:W-:Y:S02]  /*0d90*/  @UP0 UIMAD UR4, UR25, UR20, UR7 ;  /* 0x00000014190402a4 */ /* 0x000fe4000f8e0207 */
[----:B------:R-:W-:-:S04]  /*0da0*/  UIADD3 UR7, -UR8, URZ, URZ ;  /* 0x0000003f08077290 */ /* 0x000fc8000fffe13f */
[----:B------:R-:W-:-:S03]  /*0db0*/  UIMAD UR6, UR7, UR22, UR24 ;  /* 0x00000016070672a4 */ /* 0x000fc6000f8e0218 */
[----:B------:R-:W-:Y:S01]  /*0dc0*/  ULDC UR7, c[0x0][0x610] ;  /* 0x0001840000077ab9 */ /* 0x000fe20000000800 */
[----:B------:R-:W-:Y:S02]  /*0dd0*/  UIMAD UR6, UR6, UR5, UR18 ;  /* 0x00000005060672a4 */ /* 0x000fe4000f8e0212 */
[----:B------:R-:W-:-:S04]  /*0de0*/  UIMAD UR4, UR16, UR7, UR4 ;  /* 0x00000007100472a4 */ /* 0x000fc8000f8e0204 */
[----:B------:R-:W-:Y:S02]  /*0df0*/  USEL UR42, UR6, UR4, !UP0 ;  /* 0x00000004062a7287 */ /* 0x000fe4000c000000 */
[----:B------:R-:W-:-:S12]  /*0e00*/  USEL UR41, UR4, UR6, !UP0 ;  /* 0x0000000604297287 */ /* 0x000fd8000c000000 */
.L_x_4:
[----:B------:R-:W-:-:S08]  /*0e10*/  NOP ;  /* 0x0000000000007918 */ /* 0x000fd00000000000 */
[----:B------:R-:W0:Y:S02]  /*0e20*/  USETMAXREG.TRY_ALLOC.CTAPOOL UP0, 0xf0 ;  /* 0x000000f0000079c8 */ /* 0x000e240008000600 */
[----:B0-----:R-:W-:-:S13]  /*0e30*/  PLOP3.LUT P0, PT, PT, PT, UP0, 0x80, 0x0 ;  /* 0x000000000000781c */ /* 0x001fda0003f0f008 */
[----:B------:R-:W-:Y:S05]  /*0e40*/  @!P0 BRA `(.L_x_4) ;  /* 0xfffffffc00f08947 */ /* 0x000fea000383ffff */
[----:B------:R-:W-:Y:S01]  /*0e50*/  ULDC.64 UR4, c[0x0][0x598] ;  /* 0x0001660000047ab9 */ /* 0x000fe20000000a00 */
[----:B------:R-:W-:Y:S01]  /*0e60*/  ULDC.64 UR36, c[0x0][0x208] ;  /* 0x0000820000247ab9 */ /* 0x000fe20000000a00 */
[----:B------:R-:W-:-:S04]  /*0e70*/  ISETP.NE.U32.AND P0, PT, RZ, UR4, PT ;  /* 0x00000004ff007c0c */ /* 0x000fc8000bf05070 */
[----:B------:R-:W-:-:S13]  /*0e80*/  ISETP.NE.AND.EX P0, PT, RZ, UR5, PT, P0 ;  /* 0x00000005ff007c0c */ /* 0x000fda000bf05300 */
[----:B------:R-:W-:Y:S05]  /*0e90*/  @!P0 BRA `(.L_x_7) ;  /* 0x00000000001c8947 */ /* 0x000fea0003800000 */
[----:B------:R-:W0:Y:S02]  /*0ea0*/  LDC.64 R2, c[0x0][0x598] ;  /* 0x00016600ff027b82 */ /* 0x000e240000000a00 */
[----:B0-----:R-:W2:Y:S02]  /*0eb0*/  LDG.E.64 R2, desc[UR36][R2.64] ;  /* 0x0000002402027981 */ /* 0x001ea4000c1e1b00 */
[----:B--2---:R-:W-:-:S04]  /*0ec0*/  ISETP.NE.U32.AND P0, PT, R2, RZ, PT ;  /* 0x000000ff0200720c */ /* 0x004fc80003f05070 */
[----:B------:R-:W-:-:S13]  /*0ed0*/  ISETP.NE.AND.EX P0, PT, R3, RZ, PT, P0 ;  /* 0x000000ff0300720c */ /* 0x000fda0003f05300 */
[----:B------:R-:W-:Y:S05]  /*0ee0*/  @!P0 BRA `(.L_x_7) ;  /* 0x0000000000088947 */ /* 0x000fea0003800000 */
[----:B------:R0:W5:Y:S01]  /*0ef0*/  LD.E R2, desc[UR36][R2.64] ;  /* 0x0000002402027980 */ /* 0x000162000c101900 */
[----:B------:R-:W-:Y:S05]  /*0f00*/  BRA `(.L_x_8) ;  /* 0x0000000000247947 */ /* 0x000fea0003800000 */
.L_x_7:
[----:B------:R-:W-:Y:S02]  /*0f10*/  ULDC.64 UR4, c[0x0][0x588] ;  /* 0x0001620000047ab9 */ /* 0x000fe40000000a00 */
[----:B------:R-:W-:-:S04]  /*0f20*/  ISETP.NE.U32.AND P0, PT, RZ, UR4, PT ;  /* 0x00000004ff007c0c */ /* 0x000fc8000bf05070 */
[----:B------:R-:W-:-:S13]  /*0f30*/  ISETP.NE.AND.EX P0, PT, RZ, UR5, PT, P0 ;  /* 0x00000005ff007c0c */ /* 0x000fda000bf05300 */
[----:B------:R-:W-:Y:S05]  /*0f40*/  @!P0 BRA `(.L_x_9) ;  /* 0x00000000000c8947 */ /* 0x000fea0003800000 */
[----:B------:R-:W0:Y:S02]  /*0f50*/  LDC.64 R2, c[0x0][0x588] ;  /* 0x00016200ff027b82 */ /* 0x000e240000000a00 */
[----:B0-----:R1:W5:Y:S01]  /*0f60*/  LDG.E R2, desc[UR36][R2.64] ;  /* 0x0000002402027981 */ /* 0x001362000c1e1900 */
[----:B------:R-:W-:Y:S05]  /*0f70*/  BRA `(.L_x_8) ;  /* 0x0000000000087947 */ /* 0x000fea0003800000 */
.L_x_9:
[----:B------:R-:W-:Y:S02]  /*0f80*/  ULDC UR4, c[0x0][0x580] ;  /* 0x0001600000047ab9 */ /* 0x000fe40000000800 */
[----:B------:R-:W-:-:S07]  /*0f90*/  IMAD.U32 R2, RZ, RZ, UR4 ;  /* 0x00000004ff027e24 */ /* 0x000fce000f8e00ff */
.L_x_8:
[----:B------:R-:W-:Y:S02]  /*0fa0*/  ULDC.64 UR4, c[0x0][0x5a0] ;  /* 0x0001680000047ab9 */ /* 0x000fe40000000a00 */
[----:B------:R-:W-:-:S04]  /*0fb0*/  ISETP.NE.U32.AND P0, PT, RZ, UR4, PT ;  /* 0x00000004ff007c0c */ /* 0x000fc8000bf05070 */
[----:B------:R-:W-:-:S13]  /*0fc0*/  ISETP.NE.AND.EX P0, PT, RZ, UR5, PT, P0 ;  /* 0x00000005ff007c0c */ /* 0x000fda000bf05300 */
[----:B------:R-:W-:Y:S05]  /*0fd0*/  @!P0 BRA `(.L_x_10) ;  /* 0x00000000001c8947 */ /* 0x000fea0003800000 */
[----:B------:R-:W2:Y:S02]  /*0fe0*/  LDC.64 R4, c[0x0][0x5a0] ;  /* 0x00016800ff047b82 */ /* 0x000ea40000000a00 */
[----:B--2---:R-:W2:Y:S02]  /*0ff0*/  LDG.E.64 R4, desc[UR36][R4.64] ;  /* 0x0000002404047981 */ /* 0x004ea4000c1e1b00 */
[----:B--2---:R-:W-:-:S04]  /*1000*/  ISETP.NE.U32.AND P0, PT, R4, RZ, PT ;  /* 0x000000ff0400720c */ /* 0x004fc80003f05070 */
[----:B------:R-:W-:-:S13]  /*1010*/  ISETP.NE.AND.EX P0, PT, R5, RZ, PT, P0 ;  /* 0x000000ff0500720c */ /* 0x000fda0003f05300 */
[----:B------:R-:W-:Y:S05]  /*1020*/  @!P0 BRA `(.L_x_10) ;  /* 0x0000000000088947 */ /* 0x000fea0003800000 */
[----:B------:R2:W5:Y:S01]  /*1030*/  LD.E R16, desc[UR36][R4.64] ;  /* 0x0000002404107980 */ /* 0x000562000c101900 */
[----:B------:R-:W-:Y:S05]  /*1040*/  BRA `(.L_x_11) ;  /* 0x0000000000247947 */ /* 0x000fea0003800000 */
.L_x_10:
[----:B------:R-:W-:Y:S02]  /*1050*/  ULDC.64 UR4, c[0x0][0x590] ;  /* 0x0001640000047ab9 */ /* 0x000fe40000000a00 */
[----:B------:R-:W-:-:S04]  /*1060*/  ISETP.NE.U32.AND P0, PT, RZ, UR4, PT ;  /* 0x00000004ff007c0c */ /* 0x000fc8000bf05070 */
[----:B------:R-:W-:-:S13]  /*1070*/  ISETP.NE.AND.EX P0, PT, RZ, UR5, PT, P0 ;  /* 0x00000005ff007c0c */ /* 0x000fda000bf05300 */
[----:B------:R-:W-:Y:S05]  /*1080*/  @!P0 BRA `(.L_x_12) ;  /* 0x00000000000c8947 */ /* 0x000fea0003800000 */
[----:B------:R-:W2:Y:S02]  /*1090*/  LDC.64 R16, c[0x0][0x590] ;  /* 0x00016400ff107b82 */ /* 0x000ea40000000a00 */
[----:B--2---:R3:W5:Y:S01]  /*10a0*/  LDG.E R16, desc[UR36][R16.64] ;  /* 0x0000002410107981 */ /* 0x004762000c1e1900 */
[----:B------:R-:W-:Y:S05]  /*10b0*/  BRA `(.L_x_11) ;  /* 0x0000000000087947 */ /* 0x000fea0003800000 */
.L_x_12:
[----:B------:R-:W-:Y:S02]  /*10c0*/  ULDC UR4, c[0x0][0x584] ;  /* 0x0001610000047ab9 */ /* 0x000fe40000000800 */
[----:B------:R-:W-:-:S07]  /*10d0*/  IMAD.U32 R16, RZ, RZ, UR4 ;  /* 0x00000004ff107e24 */ /* 0x000fce000f8e00ff */
.L_x_11:
[----:B------:R-:W-:-:S13]  /*10e0*/  LOP3.LUT P0, RZ, R0, 0xff, RZ, 0xc0, !PT ;  /* 0x000000ff00ff7812 */ /* 0x000fda000780c0ff */
[----:B------:R-:W-:Y:S05]  /*10f0*/  @!P0 EXIT ;  /* 0x000000000000894d */ /* 0x000fea0003800000 */
[----:B------:R-:W-:Y:S01]  /*1100*/  ULDC UR4, c[0x0][0x28c] ;  /* 0x0000a30000047ab9 */ /* 0x000fe20000000800 */
[----:B------:R-:W-:Y:S01]  /*1110*/  UMOV UR38, URZ ;  /* 0x0000003f00267c82 */ /* 0x000fe20008000000 */
[----:B------:R-:W-:Y:S01]  /*1120*/  UIADD3 UR4, UR4, 0x1f, URZ ;  /* 0x0000001f04047890 */ /* 0x000fe2000fffe03f */
[----:B------:R-:W-:-:S03]  /*1130*/  UMOV UR39, URZ ;  /* 0x0000003f00277c82 */ /* 0x000fc60008000000 */
[----:B------:R-:W-:-:S04]  /*1140*/  USHF.R.S32.HI UR5, URZ, 0x1f, UR4 ;  /* 0x0000001f3f057899 */ /* 0x000fc80008011404 */
[----:B------:R-:W-:-:S04]  /*1150*/  ULEA.HI UR5, UR5, UR4, URZ, 0x5 ;  /* 0x0000000405057291 */ /* 0x000fc8000f8f283f */
[----:B------:R-:W-:-:S12]  /*1160*/  USHF.R.S32.HI UR44, URZ, 0x5, UR5 ;  /* 0x000000053f2c7899 */ /* 0x000fd80008011405 */
.L_x_540:
[----:B------:R-:W4:Y:S01]  /*1170*/  S2R R0, SR_TID.X ;  /* 0x0000000000007919 */ /* 0x000f220000002100 */
[----:B------:R-:W0:Y:S01]  /*1180*/  S2UR UR6, SR_CgaCtaId ;  /* 0x00000000000679c3 */ /* 0x000e220000008800 */
[----:B------:R-:W-:Y:S02]  /*1190*/  UMOV UR46, 0x400 ;  /* 0x00000400002e7882 */ /* 0x000fe40000000000 */
[----:B0-----:R-:W-:Y:S01]  /*11a0*/  ULEA UR46, UR6, UR46, 0x18 ;  /* 0x0000002e062e7291 */ /* 0x001fe2000f8ec03f */
[----:B----4-:R-:W-:-:S04]  /*11b0*/  LOP3.LUT R0, R0, 0x80, RZ, 0xc0, !PT ;  /* 0x0000008000007812 */ /* 0x010fc800078ec0ff */
[----:B------:R-:W-:-:S06]  /*11c0*/  SHF.R.U32.HI R0, RZ, 0x7, R0 ;  /* 0x00000007ff007819 */ /* 0x000fcc0000011600 */
[----:B------:R-:W0:Y:S02]  /*11d0*/  SHFL.IDX PT, R0, R0, RZ, 0x1f ;  /* 0x00001fff00007589 */ /* 0x000e2400000e0000 */
[----:B0-----:R-:W-:-:S13]  /*11e0*/  R2UR UR4, R0 ;  /* 0x00000000000472ca */ /* 0x001fda00000e0000 */
[----:B------:R-:W-:-:S04]  /*11f0*/  ULEA.HI UR5, UR4, UR4, URZ, 0x1 ;  /* 0x0000000404057291 */ /* 0x000fc8000f8f083f */
[----:B------:R-:W-:-:S04]  /*1200*/  ULOP3.LUT UR5, UR5, 0xffffe, URZ, 0xc0, !UPT ;  /* 0x000ffffe05057892 */ /* 0x000fc8000f8ec03f */
[----:B------:R-:W-:-:S03]  /*1210*/  UIADD3 UR5, UR4, -UR5, URZ ;  /* 0x8000000504057290 */ /* 0x000fc6000fffe03f */
[----:B------:R-:W-:Y:S01]  /*1220*/  ULDC UR4, c[0x0][0x28c] ;  /* 0x0000a30000047ab9 */ /* 0x000fe20000000800 */
[----:B------:R-:W-:Y:S01]  /*1230*/  ULEA UR5, UR5, UR46, 0xc ;  /* 0x0000002e05057291 */ /* 0x000fe2000f8e603f */
[----:B------:R-:W-:-:S03]  /*1240*/  ISETP.LT.AND P0, PT, RZ, UR4, PT ;  /* 0x00000004ff007c0c */ /* 0x000fc6000bf01270 */
[----:B------:R-:W-:-:S04]  /*1250*/  UIADD3 UR5, UR5, 0x180, URZ ;  /* 0x0000018005057890 */ /* 0x000fc8000fffe03f */
[----:B------:R-:W-:-:S04]  /*1260*/  USHF.R.U32.HI UR5, URZ, 0x4, UR5 ;  /* 0x000000043f057899 */ /* 0x000fc80008011605 */
[----:B------:R-:W-:Y:S02]  /*1270*/  ULOP3.LUT UR47, UR5, 0x3fff, URZ, 0xc0, !UPT ;  /* 0x00003fff052f7892 */ /* 0x000fe4000f8ec03f */
[----:B-1-3--:R-:W-:Y:S10]  /*1280*/  @P0 BRA `(.L_x_13) ;  /* 0x0000000000400947 */ /* 0x00aff40003800000 */
[----:B------:R-:W-:Y:S01]  /*1290*/  MOV R0, 0x0 ;  /* 0x0000000000007802 */ /* 0x000fe20000000f00 */
[----:B------:R-:W-:Y:S01]  /*12a0*/  ULDC.64 UR4, c[0x4][0x68] ;  /* 0x01001a0000047ab9 */ /* 0x000fe20000000a00 */
[----:B------:R-:W-:Y:S01]  /*12b0*/  ULDC.64 UR6, c[0x4][0x8] ;  /* 0x0100020000067ab9 */ /* 0x000fe20000000a00 */
[----:B--2---:R-:W-:Y:S01]  /*12c0*/  IMAD.U32 R4, RZ, RZ, UR4 ;  /* 0x00000004ff047e24 */ /* 0x004fe2000f8e00ff */
[----:B------:R0:W2:Y:S01]  /*12d0*/  LDC.64 R14, c[0x4][R0] ;  /* 0x01000000000e7b82 */ /* 0x0000a20000000a00 */
[----:B------:R-:W-:Y:S01]  /*12e0*/  IMAD.U32 R5, RZ, RZ, UR5 ;  /* 0x00000005ff057e24 */ /* 0x000fe2000f8e00ff */
[----:B------:R-:W-:Y:S01]  /*12f0*/  ULDC.64 UR4, c[0x4][0x70] ;  /* 0x01001c0000047ab9 */ /* 0x000fe20000000a00 */
[----:B------:R-:W-:Y:S01]  /*1300*/  IMAD.U32 R10, RZ, RZ, UR6 ;  /* 0x00000006ff0a7e24 */ /* 0x000fe2000f8e00ff */
[----:B------:R-:W-:Y:S01]  /*1310*/  MOV R7, UR5 ;  /* 0x0000000500077c02 */ /* 0x000fe20008000f00 */
[----:B------:R-:W-:Y:S02]  /*1320*/  IMAD.U32 R6, RZ, RZ, UR4 ;  /* 0x00000004ff067e24 */ /* 0x000fe4000f8e00ff */
[----:B------:R-:W-:-:S02]  /*1330*/  IMAD.U32 R11, RZ, RZ, UR7 ;  /* 0x00000007ff0b7e24 */ /* 0x000fc4000f8e00ff */
[----:B------:R-:W-:Y:S02]  /*1340*/  IMAD.MOV.U32 R8, RZ, RZ, 0x1e1 ;  /* 0x000001e1ff087424 */ /* 0x000fe400078e00ff */
[----:B------:R-:W-:Y:S02]  /*1350*/  IMAD.MOV.U32 R12, RZ, RZ, 0x1 ;  /* 0x00000001ff0c7424 */ /* 0x000fe400078e00ff */
[----:B0-----:R-:W-:-:S07]  /*1360*/  IMAD.MOV.U32 R13, RZ, RZ, RZ ;  /* 0x000000ffff0d7224 */ /* 0x001fce00078e00ff */
[----:B------:R-:W-:-:S07]  /*1370*/  LEPC R20, `(.L_x_13) ;  /* 0x000000001014794e */ /* 0x000fce0000000000 */
[----:B-123-5:R-:W-:Y:S05]  /*1380*/  CALL.ABS.NOINC R14 ;  /* 0x000000000e007343 */ /* 0x02efea0003c00000 */
.L_x_13:
[----:B------:R-:W-:-:S06]  /*1390*/  ULOP3.LUT UR4, UR40, 0x1, URZ, 0xfc, !UPT ;  /* 0x0000000128047892 */ /* 0x000fcc000f8efc3f */
[----:B------:R-:W-:-:S05]  /*13a0*/  IMAD.U32 R0, RZ, RZ, UR4 ;  /* 0x00000004ff007e24 */ /* 0x000fca000f8e00ff */
[----:B------:R-:W-:-:S13]  /*13b0*/  ISETP.NE.AND P0, PT, R0, 0x3, PT ;  /* 0x000000030000780c */ /* 0x000fda0003f05270 */
[----:B------:R-:W-:Y:S05]  /*13c0*/  @!P0 BRA `(.L_x_14) ;  /* 0x0000000000048947 */ /* 0x000fea0003800000 */
[----:B------:R-:W-:Y:S01]  /*13d0*/  BPT.TRAP 0x1 ;  /* 0x000000040000795c */ /* 0x000fe20000300000 */
.L_x_14:
[----:B-1----:R-:W-:Y:S02]  /*13e0*/  IMAD.U32 R3, RZ, RZ, UR39 ;  /* 0x00000027ff037e24 */ /* 0x002fe4000f8e00ff */
[----:B------:R-:W-:-:S03]  /*13f0*/  IMAD.U32 R0, RZ, RZ, UR38 ;  /* 0x00000026ff007e24 */ /* 0x000fc6000f8e00ff */
[----:B------:R-:W-:Y:S02]  /*1400*/  LEA R3, R3, UR46, 0x3 ;  /* 0x0000002e03037c11 */ /* 0x000fe4000f8e18ff */
[----:B------:R-:W-:-:S04]  /*1410*/  SHF.L.U32 R0, R0, 0x1f, RZ ;  /* 0x0000001f00007819 */ /* 0x000fc800000006ff */
[----:B------:R0:W1:Y:S01]  /*1420*/  SYNCS.PHASECHK.TRANS64.TRYWAIT P1, [R3+URZ], R0 ;  /* 0x00000000030075a7 */ /* 0x000062000802017f */
[----:B------:R-:W-:Y:S05]  /*1430*/  @!P0 BRA `(.L_x_15) ;  /* 0x0000000000048947 */ /* 0x000fea0003800000 */
[----:B------:R-:W-:Y:S01]  /*1440*/  BPT.TRAP 0x1 ;  /* 0x000000040000795c */ /* 0x000fe20000300000 */
.L_x_15:
[----:B-1----:R-:W-:Y:S05]  /*1450*/  @P1 BRA `(.L_x_16) ;  /* 0x0000000000081947 */ /* 0x002fea0003800000 */
[----:B------:R-:W1:Y:S02]  /*1460*/  SYNCS.PHASECHK.TRANS64.TRYWAIT P1, [R3+URZ], R0 ;  /* 0x00000000030075a7 */ /* 0x000e64000802017f */
[----:B-1----:R-:W-:Y:S05]  /*1470*/  @!P1 BRA `(.L_x_17) ;  /* 0x0000016400049947 */ /* 0x002fea0003800000 */
.L_x_16:
[----:B------:R-:W-:-:S04]  /*1480*/  UISETP.LT.AND UP0, UPT, UR44, 0x1, UPT ;  /* 0x000000012c00788c */ /* 0x000fc8000bf01270 */
[----:B------:R-:W-:-:S04]  /*1490*/  USEL UR4, UR44, 0x1, UP0 ;  /* 0x000000012c047887 */ /* 0x000fc80008000000 */
[----:B------:R-:W-:-:S06]  /*14a0*/  UIADD3 UR4, UR44, -UR4, URZ ;  /* 0x800000042c047290 */ /* 0x000fcc000fffe03f */
[----:B01----:R-:W-:Y:S01]  /*14b0*/  MOV R0, UR4 ;  /* 0x0000000400007c02 */ /* 0x003fe20008000f00 */
[----:B------:R-:W-:Y:S01]  /*14c0*/  IMAD.U32 R3, RZ, RZ, UR4 ;  /* 0x00000004ff037e24 */ /* 0x000fe2000f8e00ff */
[----:B------:R-:W-:Y:S05]  /*14d0*/  WARPSYNC.ALL ;  /* 0x0000000000007948 */ /* 0x000fea0003800000 */
[----:B------:R-:W-:Y:S01]  /*14e0*/  ISETP.GE.AND P1, PT, R0, 0x1, PT ;  /* 0x000000010000780c */ /* 0x000fe20003f26270 */
[----:B------:R-:W-:Y:S01]  /*14f0*/  UIADD3 UR46, UR46, 0x1c180, URZ ;  /* 0x0001c1802e2e7890 */ /* 0x000fe2000fffe03f */
[----:B------:R-:W-:Y:S01]  /*1500*/  WARPGROUP.ARRIVE ;  /* 0x00000000000079c5 */ /* 0x000fe20000000000 */
[----:B------:R-:W-:-:S02]  /*1510*/  ULOP3.LUT UR8, UR47, 0x10000, URZ, 0xfc, !UPT ;  /* 0x000100002f087892 */ /* 0x000fc4000f8efc3f */
[----:B------:R-:W-:Y:S02]  /*1520*/  USHF.R.U32.HI UR46, URZ, 0x4, UR46 ;  /* 0x000000043f2e7899 */ /* 0x000fe4000801162e */
[----:B------:R-:W-:Y:S02]  /*1530*/  ULEA UR10, UR39, UR8, 0xa ;  /* 0x00000008270a7291 */ /* 0x000fe4000f8e503f */
[----:B------:R-:W-:Y:S01]  /*1540*/  ULOP3.LUT UR9, UR46, 0x3fff, URZ, 0xc0, !UPT ;  /* 0x00003fff2e097892 */ /* 0x000fe2000f8ec03f */
[----:B------:R-:W-:Y:S01]  /*1550*/  UMOV UR5, 0x80000020 ;  /* 0x8000002000057882 */ /* 0x000fe20000000000 */
[----:B------:R-:W-:Y:S02]  /*1560*/  UMOV UR7, 0x80000020 ;  /* 0x8000002000077882 */ /* 0x000fe40000000000 */
[----:B------:R-:W-:Y:S01]  /*1570*/  ULOP3.LUT UR9, UR9, 0x10000, URZ, 0xfc, !UPT ;  /* 0x0001000009097892 */ /* 0x000fe2000f8efc3f */
[----:B------:R-:W-:-:S03]  /*1580*/  UMOV UR4, UR10 ;  /* 0x0000000a00047c82 */ /* 0x000fc60008000000 */
[----:B------:R-:W-:-:S07]  /*1590*/  ULEA UR11, UR39, UR9, 0xa ;  /* 0x00000009270b7291 */ /* 0x000fce000f8e503f */
[----:B------:R-:W-:Y:S02]  /*15a0*/  UMOV UR6, UR11 ;  /* 0x0000000b00067c82 */ /* 0x000fe40008000000 */
[----:B------:R-:W-:Y:S01]  /*15b0*/  HGMMA.64x256x16.F32.BF16 R24, gdesc[UR4], RZ, !UPT, gsb0 ;  /* 0x03e00000041879f0 */ /* 0x000fe2000c0018ff */
[----:B------:R-:W-:Y:S01]  /*15c0*/  UIADD3 UR4, UR10, 0x200, URZ ;  /* 0x000002000a047890 */ /* 0x000fe2000fffe03f */
[----:B------:R-:W-:Y:S01]  /*15d0*/  UMOV UR5, 0x80000020 ;  /* 0x8000002000057882 */ /* 0x000fe20000000000 */
[----:B------:R-:W-:Y:S02]  /*15e0*/  WARPGROUP.DEPBAR.LE gsb0, 0x0 ;  /* 0x00008000000079c5 */ /* 0x000fe40000010000 */
[----:B------:R-:W-:Y:S01]  /*15f0*/  STL.64 [R1], R24 ;  /* 0x0000001801007387 */ /* 0x000fe20000100a00 */
[----:B------:R-:W-:Y:S01]  /*1600*/  IMAD.MOV.U32 R235, RZ, RZ, R49 ;  /* 0x000000ffffeb7224 */ /* 0x000fe200078e0031 */
[----:B------:R-:W-:Y:S01]  /*1610*/  MOV R228, R56 ;  /* 0x0000003800e47202 */ /* 0x000fe20000000f00 */
[----:B------:R-:W-:Y:S01]  /*1620*/  IMAD.MOV.U32 R234, RZ, RZ, R50 ;  /* 0x000000ffffea7224 */ /* 0x000fe200078e0032 */
[----:B------:R-:W-:Y:S01]  /*1630*/  STL.64 [R1+0x8], R26 ;  /* 0x0000081a01007387 */ /* 0x000fe20000100a00 */
        /* <DEDUP_REMOVED lines=40> */
[----:B------:R-:W-:-:S02]  /*18c0*/  IMAD.MOV.U32 R157, RZ, RZ, R73 ;  /* 0x000000ffff9d7224 */ /* 0x000fc400078e0049 */
[----:B------:R-:W-:Y:S01]  /*18d0*/  IMAD.MOV.U32 R159, RZ, RZ, R75 ;  /* 0x000000ffff9f7224 */ /* 0x000fe200078e004b */
[----:B------:R0:W-:Y:S01]  /*18e0*/  STL [R1+0x60], R48 ;  /* 0x0000603001007387 */ /* 0x0001e20000100800 */
[----:B------:R-:W-:Y:S02]  /*18f0*/  IMAD.MOV.U32 R216, RZ, RZ, R76 ;  /* 0x000000ffffd87224 */ /* 0x000fe400078e004c */
[----:B------:R-:W-:Y:S01]  /*1900*/  IMAD.MOV.U32 R161, RZ, RZ, R77 ;  /* 0x000000ffffa17224 */ /* 0x000fe200078e004d */
[----:B------:R-:W-:Y:S01]  /*1910*/  STL [R1+0x2b8], R160 ;  /* 0x0002b8a001007387 */ /* 0x000fe20000100800 */
[----:B------:R-:W-:Y:S02]  /*1920*/  IMAD.MOV.U32 R162, RZ, RZ, R78 ;  /* 0x000000ffffa27224 */ /* 0x000fe400078e004e */
[----:B------:R-:W-:Y:S02]  /*1930*/  IMAD.MOV.U32 R163, RZ, RZ, R79 ;  /* 0x000000ffffa37224 */ /* 0x000fe400078e004f */
[----:B------:R-:W-:-:S02]  /*1940*/  IMAD.MOV.U32 R164, RZ, RZ, R80 ;  /* 0x000000ffffa47224 */ /* 0x000fc400078e0050 */
[----:B------:R-:W-:Y:S02]  /*1950*/  IMAD.MOV.U32 R165, RZ, RZ, R81 ;  /* 0x000000ffffa57224 */ /* 0x000fe400078e0051 */
[----:B------:R-:W-:Y:S02]  /*1960*/  IMAD.MOV.U32 R166, RZ, RZ, R82 ;  /* 0x000000ffffa67224 */ /* 0x000fe400078e0052 */
[----:B------:R-:W-:Y:S02]  /*1970*/  IMAD.MOV.U32 R168, RZ, RZ, R84 ;  /* 0x000000ffffa87224 */ /* 0x000fe400078e0054 */
        /* <DEDUP_REMOVED lines=47> */
[----:B---3--:R-:W-:Y:S02]  /*1c70*/  IMAD.MOV.U32 R17, RZ, RZ, R138 ;  /* 0x000000ffff117224 */ /* 0x008fe400078e008a */
        /* <DEDUP_REMOVED lines=9> */
[----:B--2---:R-:W-:Y:S02]  /*1d10*/  IMAD.MOV.U32 R5, RZ, RZ, R149 ;  /* 0x000000ffff057224 */ /* 0x004fe400078e0095 */
[----:B------:R-:W-:Y:S02]  /*1d20*/  IMAD.MOV.U32 R4, RZ, RZ, R150 ;  /* 0x000000ffff047224 */ /* 0x000fe400078e0096 */
[----:B------:R-:W-:Y:S02]  /*1d30*/  IMAD.MOV.U32 R0, RZ, RZ, R151 ;  /* 0x000000ffff007224 */ /* 0x000fe400078e0097 */
[----:B0-----:R-:W-:-:S06]  /*1d40*/  WARPGROUP.ARRIVE ;  /* 0x00000000000079c5 */ /* 0x001fcc0000000000 */
[----:B------:R-:W-:Y:S03]  /*1d50*/  HGMMA.64x256x16.F32.BF16 R24, gdesc[UR4], RZ, !UPT, gsb0 ;  /* 0x03e00000041879f0 */ /* 0x000fe6000c0018ff */
[----:B------:R-:W-:Y:S02]  /*1d60*/  WARPGROUP.DEPBAR.LE gsb0, 0x0 ;  /* 0x00008000000079c5 */ /* 0x000fe40000010000 */
[----:B------:R-:W-:Y:S04]  /*1d70*/  STL.64 [R1+0x2b0], R150 ;  /* 0x0002b09601007387 */ /* 0x000fe80000100a00 */
        /* <DEDUP_REMOVED lines=20> */
[----:B------:R0:W-:Y:S04]  /*1ec0*/  STL.64 [R1+0x208], R108 ;  /* 0x0002086c01007387 */ /* 0x0001e80000100a00 */
[----:B0-----:R-:W2:Y:S04]  /*1ed0*/  LDL.LU R108, [R1] ;  /* 0x00000000016c7983 */ /* 0x001ea80000300800 */
[----:B------:R-:W2:Y:S04]  /*1ee0*/  LDL.LU R109, [R1+0x4] ;  /* 0x00000400016d7983 */ /* 0x000ea80000300800 */
        /* <DEDUP_REMOVED lines=22> */
[----:B------:R-:W2:Y:S01]  /*2050*/  LDL.LU R132, [R1+0x60] ;  /* 0x0000600001847983 */ /* 0x000ea20000300800 */
[----:B------:R-:W-:Y:S01]  /*2060*/  IMAD.MOV.U32 R133, RZ, RZ, R235 ;  /* 0x000000ffff857224 */ /* 0x000fe200078e00eb */
[----:B------:R-:W-:Y:S01]  /*2070*/  MOV R136, R232 ;  /* 0x000000e800887202 */ /* 0x000fe20000000f00 */
[----:B------:R-:W-:Y:S01]  /*2080*/  IMAD.MOV.U32 R134, RZ, RZ, R234 ;  /* 0x000000ffff867224 */ /* 0x000fe200078e00ea */
[----:B------:R-:W-:Y:S01]  /*2090*/  MOV R145, R223 ;  /* 0x000000df00917202 */ /* 0x000fe20000000f00 */
[----:B------:R-:W-:Y:S01]  /*20a0*/  IMAD.MOV.U32 R135, RZ, RZ, R233 ;  /* 0x000000ffff877224 */ /* 0x000fe200078e00e9 */
[----:B------:R-:W-:Y:S01]  /*20b0*/  MOV R235, R0 ;  /* 0x0000000000eb7202 */ /* 0x000fe20000000f00 */
[----:B------:R-:W-:Y:S01]  /*20c0*/  IMAD.MOV.U32 R137, RZ, RZ, R231 ;  /* 0x000000ffff897224 */ /* 0x000fe200078e00e7 */
[----:B------:R-:W-:Y:S01]  /*20d0*/  UIADD3 UR4, UR10, 0x2, URZ ;  /* 0x000000020a047890 */ /* 0x000fe2000fffe03f */
[----:B------:R-:W-:Y:S01]  /*20e0*/  IMAD.MOV.U32 R138, RZ, RZ, R230 ;  /* 0x000000ffff8a7224 */ /* 0x000fe200078e00e6 */
[----:B------:R-:W-:Y:S01]  /*20f0*/  UIADD3 UR6, UR11, 0x2, URZ ;  /* 0x000000020b067890 */ /* 0x000fe2000fffe03f */
[----:B------:R-:W-:Y:S01]  /*2100*/  IMAD.MOV.U32 R139, RZ, RZ, R229 ;  /* 0x000000ffff8b7224 */ /* 0x000fe200078e00e5 */
[----:B------:R-:W-:Y:S01]  /*2110*/  UMOV UR5, 0x80000020 ;  /* 0x8000002000057882 */ /* 0x000fe20000000000 */
[----:B------:R-:W-:Y:S01]  /*2120*/  IMAD.MOV.U32 R140, RZ, RZ, R228 ;  /* 0x000000ffff8c7224 */ /* 0x000fe200078e00e4 */
[----:B------:R-:W-:Y:S01]  /*2130*/  UMOV UR7, 0x80000020 ;  /* 0x8000002000077882 */ /* 0x000fe20000000000 */
[----:B------:R-:W-:-:S02]  /*2140*/  IMAD.MOV.U32 R141, RZ, RZ, R227 ;  /* 0x000000ffff8d7224 */ /* 0x000fc400078e00e3 */
[----:B------:R-:W-:Y:S01]  /*2150*/  IMAD.MOV.U32 R142, RZ, RZ, R226 ;  /* 0x000000ffff8e7224 */ /* 0x000fe200078e00e2 */
[----:B------:R-:W-:Y:S01]  /*2160*/  MOV R226, R12 ;  /* 0x0000000c00e27202 */ /* 0x000fe20000000f00 */
[----:B------:R-:W-:Y:S02]  /*2170*/  IMAD.MOV.U32 R143, RZ, RZ, R225 ;  /* 0x000000ffff8f7224 */ /* 0x000fe400078e00e1 */
[----:B------:R-:W-:Y:S02]  /*2180*/  IMAD.MOV.U32 R144, RZ, RZ, R224 ;  /* 0x000000ffff907224 */ /* 0x000fe400078e00e0 */
[----:B------:R-:W-:Y:S02]  /*2190*/  IMAD.MOV.U32 R146, RZ, RZ, R222 ;  /* 0x000000ffff927224 */ /* 0x000fe400078e00de */
[----:B------:R-:W-:Y:S02]  /*21a0*/  IMAD.MOV.U32 R147, RZ, RZ, R221 ;  /* 0x000000ffff937224 */ /* 0x000fe400078e00dd */
[----:B------:R-:W-:-:S02]  /*21b0*/  IMAD.MOV.U32 R148, RZ, RZ, R220 ;  /* 0x000000ffff947224 */ /* 0x000fc400078e00dc */
[----:B------:R-:W-:Y:S02]  /*21c0*/  IMAD.MOV.U32 R149, RZ, RZ, R219 ;  /* 0x000000ffff957224 */ /* 0x000fe400078e00db */
[----:B------:R-:W-:Y:S02]  /*21d0*/  IMAD.MOV.U32 R150, RZ, RZ, R218 ;  /* 0x000000ffff967224 */ /* 0x000fe400078e00da */
[----:B------:R-:W-:Y:S01]  /*21e0*/  IMAD.MOV.U32 R151, RZ, RZ, R217 ;  /* 0x000000ffff977224 */ /* 0x000fe200078e00d9 */
[----:B------:R-:W-:Y:S01]  /*21f0*/  MOV R217, R22 ;  /* 0x0000001600d97202 */ /* 0x000fe20000000f00 */
        /* <DEDUP_REMOVED lines=17> */
[----:B------:R-:W-:-:S06]  /*2310*/  IMAD.MOV.U32 R234, RZ, RZ, R4 ;  /* 0x000000ffffea7224 */ /* 0x000fcc00078e0004 */
[----:B--2---:R-:W-:-:S06]  /*2320*/  WARPGROUP.ARRIVE ;  /* 0x00000000000079c5 */ /* 0x004fcc0000000000 */
[----:B------:R-:W-:Y:S03]  /*2330*/  HGMMA.64x256x16.F32.BF16 R108, gdesc[UR4], R108, gsb0 ;  /* 0x03e00000046c79f0 */ /* 0x000fe6000800186c */
[----:B------:R-:W-:Y:S02]  /*2340*/  WARPGROUP.DEPBAR.LE gsb0, 0x0 ;  /* 0x00008000000079c5 */ /* 0x000fe40000010000 */
[----:B------:R-:W-:Y:S04]  /*2350*/  STL.64 [R1], R108 ;  /* 0x0000006c01007387 */ /* 0x000fe80000100a00 */
        /* <DEDUP_REMOVED lines=63> */
[----:B0-----:R1:W5:Y:S04]  /*2750*/  LDL.LU R160, [R1+0x2b8] ;  /* 0x0002b80001a07983 */ /* 0x0013680000300800 */
[----:B------:R-:W2:Y:S04]  /*2760*/  LDL.LU.64 R150, [R1+0x2b0] ;  /* 0x0002b00001967983 */ /* 0x000ea80000300a00 */
        /* <DEDUP_REMOVED lines=20> */
[----:B------:R-:W2:Y:S01]  /*28b0*/  LDL.LU.64 R108, [R1+0x208] ;  /* 0x00020800016c7983 */ /* 0x000ea20000300a00 */
[----:B------:R-:W-:Y:S01]  /*28c0*/  UIADD3 UR4, UR10, 0x202, URZ ;  /* 0x000002020a047890 */ /* 0x000fe2000fffe03f */
[----:B------:R-:W-:Y:S01]  /*28d0*/  UMOV UR5, 0x80000020 ;  /* 0x8000002000057882 */ /* 0x000fe20000000000 */
[----:B--2---:R-:W-:-:S07]  /*28e0*/  WARPGROUP.ARRIVE ;  /* 0x00000000000079c5 */ /* 0x004fce0000000000 */
[----:B------:R-:W-:Y:S03]  /*28f0*/  HGMMA.64x256x16.F32.BF16 R24, gdesc[UR4], R24, gsb0 ;  /* 0x03e00000041879f0 */ /* 0x000fe60008001818 */
[----:B------:R-:W-:Y:S02]  /*2900*/  WARPGROUP.DEPBAR.LE gsb0, 0x0 ;  /* 0x00008000000079c5 */ /* 0x000fe40000010000 */
[----:B-1----:R-:W-:Y:S05]  /*2910*/  @!P1 BRA `(.L_x_18) ;  /* 0x0000002000909947 */ /* 0x002fea0003800000 */
[----:B------:R-:W-:Y:S02]  /*2920*/  UIADD3 UR4, UR39, 0x1, URZ ;  /* 0x0000000127047890 */ /* 0x000fe4000fffe03f */
[----:B------:R-:W-:Y:S02]  /*2930*/  UMOV UR11, UR39 ;  /* 0x00000027000b7c82 */ /* 0x000fe40008000000 */
[----:B------:R-:W-:-:S04]  /*2940*/  UISETP.NE.AND UP0, UPT, UR4, 0x7, UPT ;  /* 0x000000070400788c */ /* 0x000fc8000bf05270 */
[----:B------:R-:W-:Y:S02]  /*2950*/  USEL UR5, URZ, 0x1, UP0 ;  /* 0x000000013f057887 */ /* 0x000fe40008000000 */
[----:B------:R-:W-:Y:S02]  /*2960*/  USEL UR10, UR4, URZ, UP0 ;  /* 0x0000003f040a7287 */ /* 0x000fe40008000000 */
[----:B------:R-:W-:-:S06]  /*2970*/  ULOP3.LUT UR5, UR38, UR5, URZ, 0x3c, !UPT ;  /* 0x0000000526057292 */ /* 0x000fcc000f8e3c3f */
[----:B------:R-:W-:-:S07]  /*2980*/  IMAD.U32 R0, RZ, RZ, UR5 ;  /* 0x00000005ff007e24 */ /* 0x000fce000f8e00ff */
.L_x_25:
[----:B------:R-:W-:Y:S05]  /*2990*/  @!P0 BRA `(.L_x_19) ;  /* 0x0000000000048947 */ /* 0x000fea0003800000 */
[----:B------:R-:W-:Y:S01]  /*29a0*/  BPT.TRAP 0x1 ;  /* 0x000000040000795c */ /* 0x000fe20000300000 */
.L_x_19:
[----:B------:R-:W0:Y:S01]  /*29b0*/  S2UR UR5, SR_CgaCtaId ;  /* 0x00000000000579c3 */ /* 0x000e220000008800 */
[----:B------:R-:W-:Y:S01]  /*29c0*/  UMOV UR4, 0x400 ;  /* 0x0000040000047882 */ /* 0x000fe20000000000 */
[----:B------:R-:W-:Y:S01]  /*29d0*/  SHF.L.U32 R4, R0, 0x1f, RZ ;  /* 0x0000001f00047819 */ /* 0x000fe200000006ff */
[----:B0-----:R-:W-:-:S04]  /*29e0*/  ULEA UR14, UR5, UR4, 0x18 ;  /* 0x00000004050e7291 */ /* 0x001fc8000f8ec03f */
[----:B------:R-:W-:-:S09]  /*29f0*/  ULEA UR4, UR10, UR14, 0x3 ;  /* 0x0000000e0a047291 */ /* 0x000fd2000f8e183f */
[----:B------:R0:W1:Y:S01]  /*2a00*/  SYNCS.PHASECHK.TRANS64.TRYWAIT P1, [UR4], R4 ;  /* 0x00000004ff0075a7 */ /* 0x0000620008020144 */
[----:B------:R-:W-:Y:S05]  /*2a10*/  @!P0 BRA `(.L_x_20) ;  /* 0x0000000000048947 */ /* 0x000fea0003800000 */
[----:B------:R-:W-:Y:S01]  /*2a20*/  BPT.TRAP 0x1 ;  /* 0x000000040000795c */ /* 0x000fe20000300000 */
.L_x_20:
[----:B-1----:R-:W-:Y:S05]  /*2a30*/  @P1 BRA `(.L_x_21) ;  /* 0x0000000000081947 */ /* 0x002fea0003800000 */
[----:B------:R-:W1:Y:S02]  /*2a40*/  SYNCS.PHASECHK.TRANS64.TRYWAIT P1, [UR4], R4 ;  /* 0x00000004ff0075a7 */ /* 0x000e640008020144 */
[----:B-1----:R-:W-:Y:S05]  /*2a50*/  @!P1 BRA `(.L_x_22) ;  /* 0x0000014c00a09947 */ /* 0x002fea0003800000 */
.L_x_21:
        /* <DEDUP_REMOVED lines=64> */
[----:B--2---:R-:W2:Y:S04]  /*2e60*/  LDL.LU.64 R24, [R1] ;  /* 0x0000000001187983 */ /* 0x004ea80000300a00 */
        /* <DEDUP_REMOVED lines=63> */
[----:B------:R-:W-:-:S02]  /*3260*/  ULEA UR12, UR10, UR8, 0xa ;  /* 0x000000080a0c7291 */ /* 0x000fc4000f8e503f */
[----:B------:R-:W-:Y:S01]  /*3270*/  ULEA UR13, UR10, UR9, 0xa ;  /* 0x000000090a0d7291 */ /* 0x000fe2000f8e503f */
[----:B------:R-:W-:Y:S01]  /*3280*/  UMOV UR5, 0x80000020 ;  /* 0x8000002000057882 */ /* 0x000fe20000000000 */
[----:B------:R-:W-:-:S03]  /*3290*/  UMOV UR7, 0x80000020 ;  /* 0x8000002000077882 */ /* 0x000fc60000000000 */
[----:B------:R-:W-:Y:S02]  /*32a0*/  UMOV UR4, UR12 ;  /* 0x0000000c00047c82 */ /* 0x000fe40008000000 */
[----:B------:R-:W-:Y:S01]  /*32b0*/  UMOV UR6, UR13 ;  /* 0x0000000d00067c82 */ /* 0x000fe20008000000 */
[----:B--2---:R-:W-:-:S06]  /*32c0*/  WARPGROUP.ARRIVE ;  /* 0x00000000000079c5 */ /* 0x004fcc0000000000 */
[----:B------:R-:W-:Y:S03]  /*32d0*/  HGMMA.64x256x16.F32.BF16 R24, gdesc[UR4], R24, gsb0 ;  /* 0x03e00000041879f0 */ /* 0x000fe60008001818 */
[----:B------:R-:W-:Y:S02]  /*32e0*/  WARPGROUP.DEPBAR.LE gsb0, 0x0 ;  /* 0x00008000000079c5 */ /* 0x000fe40000010000 */
[----:B------:R-:W-:Y:S01]  /*32f0*/  STL.64 [R1], R24 ;  /* 0x0000001801007387 */ /* 0x000fe20000100a00 */
[----:B-1----:R-:W-:Y:S01]  /*3300*/  IMAD.MOV.U32 R5, RZ, RZ, R150 ;  /* 0x000000ffff057224 */ /* 0x002fe200078e0096 */
[----:B------:R-:W-:Y:S01]  /*3310*/  MOV R10, R145 ;  /* 0x00000091000a7202 */ /* 0x000fe20000000f00 */
[----:B0-----:R-:W-:Y:S01]  /*3320*/  IMAD.MOV.U32 R4, RZ, RZ, R151 ;  /* 0x000000ffff047224 */ /* 0x001fe200078e0097 */
        /* <DEDUP_REMOVED lines=44> */
[----:B------:R0:W-:Y:S01]  /*35f0*/  STL.64 [R1+0x60], R48 ;  /* 0x0000603001007387 */ /* 0x0001e20000100a00 */
[----:B------:R-:W-:-:S02]  /*3600*/  IMAD.MOV.U32 R209, RZ, RZ, R125 ;  /* 0x000000ffffd17224 */ /* 0x000fc400078e007d */
[----:B------:R-:W-:Y:S01]  /*3610*/  IMAD.MOV.U32 R206, RZ, RZ, R122 ;  /* 0x000000ffffce7224 */ /* 0x000fe200078e007a */
[----:B------:R-:W2:Y:S01]  /*3620*/  LDL.LU.64 R150, [R1+0x4b8] ;  /* 0x0004b80001967983 */ /* 0x000ea20000300a00 */
[----:B------:R-:W-:Y:S02]  /*3630*/  IMAD.MOV.U32 R207, RZ, RZ, R123 ;  /* 0x000000ffffcf7224 */ /* 0x000fe400078e007b */
[----:B------:R-:W-:Y:S01]  /*3640*/  IMAD.MOV.U32 R204, RZ, RZ, R120 ;  /* 0x000000ffffcc7224 */ /* 0x000fe200078e0078 */
[----:B------:R-:W2:Y:S01]  /*3650*/  LDL.LU.64 R148, [R1+0x4b0] ;  /* 0x0004b00001947983 */ /* 0x000ea20000300a00 */
[----:B------:R-:W-:Y:S02]  /*3660*/  IMAD.MOV.U32 R202, RZ, RZ, R118 ;  /* 0x000000ffffca7224 */ /* 0x000fe400078e0076 */
[----:B------:R-:W-:Y:S01]  /*3670*/  IMAD.MOV.U32 R203, RZ, RZ, R119 ;  /* 0x000000ffffcb7224 */ /* 0x000fe200078e0077 */
[----:B------:R-:W2:Y:S01]  /*3680*/  LDL.LU.64 R146, [R1+0x4a8] ;  /* 0x0004a80001927983 */ /* 0x000ea20000300a00 */
        /* <DEDUP_REMOVED lines=108> */
[----:B0-----:R-:W2:Y:S04]  /*3d50*/  LDL.LU.64 R48, [R1+0x320] ;  /* 0x0003200001307983 */ /* 0x001ea80000300a00 */
        /* <DEDUP_REMOVED lines=13> */
[----:B------:R-:W-:-:S02]  /*3e30*/  UMOV UR5, 0x80000020 ;  /* 0x8000002000057882 */ /* 0x000fc40000000000 */
[----:B-----5:R-:W-:Y:S01]  /*3e40*/  STL [R1+0x2b8], R160 ;  /* 0x0002b8a001007387 */ /* 0x020fe20000100800 */
[----:B--2---:R-:W-:-:S06]  /*3e50*/  WARPGROUP.ARRIVE ;  /* 0x00000000000079c5 */ /* 0x004fcc0000000000 */
[----:B------:R-:W-:Y:S03]  /*3e60*/  HGMMA.64x256x16.F32.BF16 R24, gdesc[UR4], R24, gsb0 ;  /* 0x03e00000041879f0 */ /* 0x000fe60008001818 */
        /* <DEDUP_REMOVED lines=56> */
[----:B------:R-:W-:Y:S01]  /*41f0*/  MOV R231, R8 ;  /* 0x0000000800e77202 */ /* 0x000fe20000000f00 */
[----:B------:R-:W-:-:S02]  /*4200*/  IMAD.MOV.U32 R139, RZ, RZ, R230 ;  /* 0x000000ffff8b7224 */ /* 0x000fc400078e00e6 */
[----:B------:R-:W-:Y:S02]  /*4210*/  IMAD.MOV.U32 R140, RZ, RZ, R229 ;  /* 0x000000ffff8c7224 */ /* 0x000fe400078e00e5 */
[----:B------:R-:W-:Y:S02]  /*4220*/  IMAD.MOV.U32 R141, RZ, RZ, R228 ;  /* 0x000000ffff8d7224 */ /* 0x000fe400078e00e4 */
[----:B------:R-:W-:Y:S02]  /*4230*/  IMAD.MOV.U32 R142, RZ, RZ, R227 ;  /* 0x000000ffff8e7224 */ /* 0x000fe400078e00e3 */
[----:B------:R-:W-:Y:S02]  /*4240*/  IMAD.MOV.U32 R144, RZ, RZ, R225 ;  /* 0x000000ffff907224 */ /* 0x000fe400078e00e1 */
[----:B------:R-:W-:Y:S02]  /*4250*/  IMAD.MOV.U32 R145, RZ, RZ, R224 ;  /* 0x000000ffff917224 */ /* 0x000fe400078e00e0 */
        /* <DEDUP_REMOVED lines=24> */
[----:B------:R-:W-:Y:S02]  /*43e0*/  UIADD3 UR4, UR12, 0x2, URZ ;  /* 0x000000020c047890 */ /* 0x000fe4000fffe03f */
[----:B------:R-:W-:Y:S01]  /*43f0*/  UIADD3 UR6, UR13, 0x2, URZ ;  /* 0x000000020d067890 */ /* 0x000fe2000fffe03f */
[----:B------:R-:W-:Y:S01]  /*4400*/  UMOV UR5, 0x80000020 ;  /* 0x8000002000057882 */ /* 0x000fe20000000000 */
[----:B------:R-:W-:Y:S01]  /*4410*/  UMOV UR7, 0x80000020 ;  /* 0x8000002000077882 */ /* 0x000fe20000000000 */
        /* <DEDUP_REMOVED lines=96> */
[----:B------:R-:W-:Y:S01]  /*4a20*/  BPT.TRAP 0x1 ;  /* 0x000000040000795c */ /* 0x000fe20000300000 */
.L_x_23:
[----:B------:R-:W-:Y:S02]  /*4a30*/  UISETP.GT.U32.AND UP0, UPT, UR40, 0x1, UPT ;  /* 0x000000012800788c */ /* 0x000fe4000bf04070 */
[----:B------:R-:W-:-:S04]  /*4a40*/  ULEA UR4, UR11, UR14, 0x3 ;  /* 0x0000000e0b047291 */ /* 0x000fc8000f8e183f */
[----:B------:R-:W-:Y:S01]  /*4a50*/  UIADD3 UR4, UR4, 0x38, URZ ;  /* 0x0000003804047890 */ /* 0x000fe2000fffe03f */
[----:B------:R-:W-:-:S03]  /*4a60*/  PLOP3.LUT P1, PT, PT, PT, UP0, 0x80, 0x0 ;  /* 0x000000000000781c */ /* 0x000fc60003f2f008 */
[----:B------:R-:W-:-:S09]  /*4a70*/  UPRMT UR4, URZ, 0x654, UR4 ;  /* 0x000006543f047896 */ /* 0x000fd20008000004 */
[----:B------:R-:W-:Y:S01]  /*4a80*/  SYNCS.ARRIVE.TRANS64.RED.A1T0 RZ, [UR4], RZ ;  /* 0x000000ffffff79a7 */ /* 0x000fe20008100404 */
[----:B------:R-:W-:Y:S05]  /*4a90*/  @P1 BRA `(.L_x_24) ;  /* 0x0000000000041947 */ /* 0x000fea0003800000 */
[----:B------:R-:W-:Y:S01]  /*4aa0*/  BPT.TRAP 0x1 ;  /* 0x000000040000795c */ /* 0x000fe20000300000 */
.L_x_24:
[----:B------:R-:W-:Y:S01]  /*4ab0*/  UIADD3 UR10, UR10, 0x1, URZ ;  /* 0x000000010a0a7890 */ /* 0x000fe2000fffe03f */
[C---:B------:R-:W-:Y:S01]  /*4ac0*/  ISETP.GT.AND P1, PT, R3.reuse, 0x1, PT ;  /* 0x000000010300780c */ /* 0x040fe20003f24270 */
[----:B------:R-:W-:Y:S01]  /*4ad0*/  UIADD3 UR11, UR11, 0x1, URZ ;  /* 0x000000010b0b7890 */ /* 0x000fe2000fffe03f */
[----:B------:R-:W-:Y:S01]  /*4ae0*/  VIADD R3, R3, 0xffffffff ;  /* 0xffffffff03037836 */ /* 0x000fe20000000000 */
[----:B------:R-:W-:Y:S02]  /*4af0*/  UISETP.NE.AND UP0, UPT, UR10, 0x7, UPT ;  /* 0x000000070a00788c */ /* 0x000fe4000bf05270 */
[----:B------:R-:W-:Y:S02]  /*4b00*/  UISETP.NE.AND UP1, UPT, UR11, 0x7, UPT ;  /* 0x000000070b00788c */ /* 0x000fe4000bf25270 */
[----:B------:R-:W-:Y:S02]  /*4b10*/  USEL UR4, URZ, 0x1, UP0 ;  /* 0x000000013f047887 */ /* 0x000fe40008000000 */
[----:B------:R-:W-:-:S02]  /*4b20*/  USEL UR10, UR10, URZ, UP0 ;  /* 0x0000003f0a0a7287 */ /* 0x000fc40008000000 */
[----:B------:R-:W-:Y:S02]  /*4b30*/  USEL UR11, UR11, URZ, UP1 ;  /* 0x0000003f0b0b7287 */ /* 0x000fe40008800000 */
[----:B------:R-:W-:Y:S01]  /*4b40*/  LOP3.LUT R0, R0, UR4, RZ, 0x3c, !PT ;  /* 0x0000000400007c12 */ /* 0x000fe2000f8e3cff */
[----:B------:R-:W-:Y:S09]  /*4b50*/  @P1 BRA `(.L_x_25) ;  /* 0xffffffdc008c1947 */ /* 0x000ff2000383ffff */
.L_x_18:
[----:B------:R-:W0:Y:S02]  /*4b60*/  LDC R0, c[0x0][0x28c] ;  /* 0x0000a300ff007b82 */ /* 0x000e240000000800 */
[----:B0-----:R-:W-:-:S13]  /*4b70*/  ISETP.GE.AND P1, PT, R0, 0x1, PT ;  /* 0x000000010000780c */ /* 0x001fda0003f26270 */
[----:B------:R-:W-:Y:S05]  /*4b80*/  @!P1 BRA `(.L_x_26) ;  /* 0x0000000000549947 */ /* 0x000fea0003800000 */
[----:B------:R-:W-:Y:S05]  /*4b90*/  @!P0 BRA `(.L_x_27) ;  /* 0x0000000000048947 */ /* 0x000fea0003800000 */
[----:B------:R-:W-:Y:S01]  /*4ba0*/  BPT.TRAP 0x1 ;  /* 0x000000040000795c */ /* 0x000fe20000300000 */
.L_x_27:
[----:B------:R-:W-:Y:S01]  /*4bb0*/  UISETP.LT.AND UP0, UPT, UR44, 0x1, UPT ;  /* 0x000000012c00788c */ /* 0x000fe2000bf01270 */
[----:B------:R-:W0:Y:S03]  /*4bc0*/  S2UR UR7, SR_CgaCtaId ;  /* 0x00000000000779c3 */ /* 0x000e260000008800 */
[----:B------:R-:W-:Y:S02]  /*4bd0*/  USEL UR6, UR44, 0x1, UP0 ;  /* 0x000000012c067887 */ /* 0x000fe40008000000 */
[----:B------:R-:W-:Y:S02]  /*4be0*/  UISETP.GT.U32.AND UP0, UPT, UR40, 0x1, UPT ;  /* 0x000000012800788c */ /* 0x000fe4000bf04070 */
[----:B------:R-:W-:-:S04]  /*4bf0*/  UIADD3 UR6, UR39, UR44, -UR6 ;  /* 0x0000002c27067290 */ /* 0x000fc8000fffe806 */
[----:B------:R-:W-:Y:S01]  /*4c00*/  UIMAD.WIDE.U32 UR4, UR6, 0x24924925, URZ ;  /* 0x24924925060478a5 */ /* 0x000fe2000f8e003f */
[----:B------:R-:W-:-:S03]  /*4c10*/  PLOP3.LUT P0, PT, PT, PT, UP0, 0x80, 0x0 ;  /* 0x000000000000781c */ /* 0x000fc60003f0f008 */
[----:B------:R-:W-:-:S04]  /*4c20*/  UIADD3 UR4, UR6, -UR5, URZ ;  /* 0x8000000506047290 */ /* 0x000fc8000fffe03f */
[----:B------:R-:W-:-:S03]  /*4c30*/  ULEA.HI UR4, UR4, UR5, URZ, 0x1f ;  /* 0x0000000504047291 */ /* 0x000fc6000f8ff83f */
[----:B------:R-:W-:Y:S01]  /*4c40*/  UMOV UR5, 0x400 ;  /* 0x0000040000057882 */ /* 0x000fe20000000000 */
[----:B------:R-:W-:Y:S02]  /*4c50*/  USHF.R.U32.HI UR4, URZ, 0x2, UR4 ;  /* 0x000000023f047899 */ /* 0x000fe40008011604 */
[----:B0-----:R-:W-:Y:S02]  /*4c60*/  ULEA UR5, UR7, UR5, 0x18 ;  /* 0x0000000507057291 */ /* 0x001fe4000f8ec03f */
[----:B------:R-:W-:-:S04]  /*4c70*/  UIMAD UR4, UR4, -0x7, UR6 ;  /* 0xfffffff9040478a4 */ /* 0x000fc8000f8e0206 */
[----:B------:R-:W-:-:S04]  /*4c80*/  ULEA UR4, UR4, UR5, 0x3 ;  /* 0x0000000504047291 */ /* 0x000fc8000f8e183f */
[----:B------:R-:W-:-:S04]  /*4c90*/  UIADD3 UR4, UR4, 0x38, URZ ;  /* 0x0000003804047890 */ /* 0x000fc8000fffe03f */
[----:B------:R-:W-:-:S09]  /*4ca0*/  UPRMT UR4, URZ, 0x654, UR4 ;  /* 0x000006543f047896 */ /* 0x000fd20008000004 */
[----:B------:R-:W-:Y:S01]  /*4cb0*/  SYNCS.ARRIVE.TRANS64.RED.A1T0 RZ, [UR4], RZ ;  /* 0x000000ffffff79a7 */ /* 0x000fe20008100404 */
[----:B------:R-:W-:Y:S05]  /*4cc0*/  @P0 BRA `(.L_x_26) ;  /* 0x0000000000040947 */ /* 0x000fea0003800000 */
[----:B------:R-:W-:Y:S01]  /*4cd0*/  BPT.TRAP 0x1 ;  /* 0x000000040000795c */ /* 0x000fe20000300000 */
.L_x_26:
[----:B------:R-:W0:Y:S01]  /*4ce0*/  S2R R8, SR_TID.X ;  /* 0x0000000000087919 */ /* 0x000e220000002100 */
[----:B-----5:R-:W-:Y:S01]  /*4cf0*/  LOP3.LUT R4, R160, 0x1, RZ, 0xc0, !PT ;  /* 0x00000001a0047812 */ /* 0x020fe200078ec0ff */
[----:B------:R-:W-:Y:S01]  /*4d00*/  USHF.R.S32.HI UR10, URZ, 0x1f, UR43 ;  /* 0x0000001f3f0a7899 */ /* 0x000fe2000801142b */
[----:B------:R-:W-:Y:S01]  /*4d10*/  MOV R19, 0x6540 ;  /* 0x0000654000137802 */ /* 0x000fe20000000f00 */
[----:B------:R-:W-:Y:S01]  /*4d20*/  ULDC.64 UR8, c[0x0][0x5d0] ;  /* 0x0001740000087ab9 */ /* 0x000fe20000000a00 */
[----:B------:R-:W-:Y:S01]  /*4d30*/  UIMAD.WIDE UR6, UR41, 0x100, URZ ;  /* 0x00000100290678a5 */ /* 0x000fe2000f8e023f */
[----:B------:R-:W-:Y:S01]  /*4d40*/  IMAD.SHL.U32 R3, R4, 0x40, RZ ;  /* 0x0000004004037824 */ /* 0x000fe200078e00ff */
[----:B------:R-:W-:Y:S02]  /*4d50*/  UIMAD UR4, UR10, UR8, URZ ;  /* 0x000000080a0472a4 */ /* 0x000fe4000f8e023f */
[----:B------:R-:W-:Y:S01]  /*4d60*/  IMAD.U32 R6, RZ, RZ, UR8 ;  /* 0x00000008ff067e24 */ /* 0x000fe2000f8e00ff */
[----:B------:R-:W-:Y:S01]  /*4d70*/  USHF.L.U32 UR41, UR41, 0x8, URZ ;  /* 0x0000000829297899 */ /* 0x000fe2000800063f */
[----:B------:R-:W-:Y:S01]  /*4d80*/  ULDC UR8, c[0x0][0x288] ;  /* 0x0000a20000087ab9 */ /* 0x000fe20000000800 */
[----:B------:R-:W-:-:S02]  /*4d90*/  UIMAD UR4, UR43, UR9, UR4 ;  /* 0x000000092b0472a4 */ /* 0x000fc4000f8e0204 */
[----:B------:R-:W-:Y:S01]  /*4da0*/  UIADD3 UR39, UR44, UR39, URZ ;  /* 0x000000272c277290 */ /* 0x000fe2000fffe03f */
[----:B------:R-:W-:Y:S01]  /*4db0*/  ULDC UR9, c[0x0][0x284] ;  /* 0x0000a10000097ab9 */ /* 0x000fe20000000800 */
[----:B------:R-:W-:Y:S01]  /*4dc0*/  UISETP.GE.U32.AND UP1, UPT, UR44, 0x7, UPT ;  /* 0x000000072c00788c */ /* 0x000fe2000bf26070 */
[----:B------:R-:W-:Y:S01]  /*4dd0*/  IMAD.U32 R17, RZ, RZ, UR9 ;  /* 0x00000009ff117e24 */ /* 0x000fe2000f8e00ff */
[----:B------:R-:W-:-:S04]  /*4de0*/  UISETP.GT.U32.AND UP0, UPT, UR39, 0x6, UPT ;  /* 0x000000062700788c */ /* 0x000fc8000bf04070 */
[----:B------:R-:W-:Y:S01]  /*4df0*/  UISETP.LT.U32.AND UP0, UPT, UR44, 0x7, UP0 ;  /* 0x000000072c00788c */ /* 0x000fe20008701070 */
[C---:B0-----:R-:W-:Y:S01]  /*4e00*/  IMAD.SHL.U32 R18, R8.reuse, 0x2, RZ ;  /* 0x0000000208127824 */ /* 0x041fe200078e00ff */
[----:B------:R-:W-:Y:S02]  /*4e10*/  SHF.R.U32.HI R0, RZ, 0x2, R8 ;  /* 0x00000002ff007819 */ /* 0x000fe40000011608 */
[----:B------:R-:W-:Y:S02]  /*4e20*/  LOP3.LUT R5, R8, 0x60, RZ, 0xc0, !PT ;  /* 0x0000006008057812 */ /* 0x000fe400078ec0ff */
[----:B------:R-:W-:Y:S02]  /*4e30*/  LOP3.LUT R18, R18, 0x6, RZ, 0xc0, !PT ;  /* 0x0000000612127812 */ /* 0x000fe400078ec0ff */
[----:B------:R-:W-:Y:S02]  /*4e40*/  LOP3.LUT R0, R0, 0x7, RZ, 0xc0, !PT ;  /* 0x0000000700007812 */ /* 0x000fe400078ec0ff */
[----:B------:R-:W-:Y:S01]  /*4e50*/  PRMT R18, R18, R19, UR42 ;  /* 0x0000002a12127e16 */ /* 0x000fe20008000013 */
[----:B------:R-:W-:Y:S01]  /*4e60*/  USHF.L.U32 UR42, UR42, 0x8, URZ ;  /* 0x000000082a2a7899 */ /* 0x000fe2000800063f */
[----:B------:R-:W-:-:S02]  /*4e70*/  SHF.R.U32.HI R5, RZ, 0x1, R5 ;  /* 0x00000001ff057819 */ /* 0x000fc40000011605 */
[----:B------:R-:W-:Y:S01]  /*4e80*/  LOP3.LUT R3, R3, 0x40, R0, 0xe2, !PT ;  /* 0x0000004003037812 */ /* 0x000fe200078ee200 */
[----:B------:R-:W-:Y:S01]  /*4e90*/  UISETP.GE.AND UP2, UPT, UR42, UR8, UPT ;  /* 0x000000082a00728c */ /* 0x000fe2000bf46270 */
[----:B------:R-:W-:Y:S02]  /*4ea0*/  SHF.R.S32.HI R19, RZ, 0x1f, R18 ;  /* 0x0000001fff137819 */ /* 0x000fe40000011412 */
[----:B------:R-:W-:Y:S01]  /*4eb0*/  IADD3 R0, RZ, -R5, -R0 ;  /* 0x80000005ff007210 */ /* 0x000fe20007ffe800 */
[----:B------:R-:W-:Y:S01]  /*4ec0*/  UISETP.GE.OR UP2, UPT, UR41, UR9, UP2 ;  /* 0x000000092900728c */ /* 0x000fe20009746670 */
[----:B------:R-:W-:Y:S01]  /*4ed0*/  LOP3.LUT R3, R3, UR6, R5, 0xfe, !PT ;  /* 0x0000000603037c12 */ /* 0x000fe2000f8efe05 */
[----:B------:R-:W-:-:S04]  /*4ee0*/  IMAD.WIDE.U32 R6, R6, UR43, R18 ;  /* 0x0000002b06067c25 */ /* 0x000fc8000f8e0012 */
[----:B------:R-:W-:Y:S01]  /*4ef0*/  IMAD R0, R4, -0x40, R0 ;  /* 0xffffffc004007824 */ /* 0x000fe200078e0200 */
[----:B------:R-:W-:Y:S01]  /*4f00*/  PLOP3.LUT P0, PT, PT, PT, UP2, 0x80, 0x0 ;  /* 0x000000000000781c */ /* 0x000fe20003f0f028 */
[----:B------:R-:W-:Y:S01]  /*4f10*/  VIADD R7, R7, UR4 ;  /* 0x0000000407077c36 */ /* 0x000fe20008000000 */
[----:B------:R-:W-:Y:S01]  /*4f20*/  UIMAD.WIDE.U32 UR4, UR39, 0x24924925, URZ ;  /* 0x24924925270478a5 */ /* 0x000fe2000f8e003f */
[----:B------:R-:W-:Y:S01]  /*4f30*/  IMAD.MOV.U32 R4, RZ, RZ, -0x2 ;  /* 0xfffffffeff047424 */ /* 0x000fe200078e00ff */
[----:B------:R-:W-:Y:S01]  /*4f40*/  IADD3 R17, R17, -UR41, R0 ;  /* 0x8000002911117c10 */ /* 0x000fe2000fffe000 */
[----:B------:R-:W-:Y:S01]  /*4f50*/  UMOV UR41, 0xffffffff ;  /* 0xffffffff00297882 */ /* 0x000fe20000000000 */
[----:B------:R-:W-:Y:S01]  /*4f60*/  LOP3.LUT R0, R8, 0x3, RZ, 0xc0, !PT ;  /* 0x0000000308007812 */ /* 0x000fe200078ec0ff */
[----:B------:R-:W-:-:S04]  /*4f70*/  UIADD3 UR4, UR39, -UR5, URZ ;  /* 0x8000000527047290 */ /* 0x000fc8000fffe03f */
[----:B------:R-:W-:Y:S01]  /*4f80*/  IMAD R0, R0, R4, UR8 ;  /* 0x0000000800007e24 */ /* 0x000fe2000f8e0204 */
[----:B------:R-:W-:Y:S02]  /*4f90*/  USEL UR8, URZ, 0x1, !UP0 ;  /* 0x000000013f087887 */ /* 0x000fe4000c000000 */
[----:B------:R-:W-:Y:S01]  /*4fa0*/  ULEA.HI UR4, UR4, UR5, URZ, 0x1f ;  /* 0x0000000504047291 */ /* 0x000fe2000f8ff83f */
[----:B------:R-:W-:Y:S01]  /*4fb0*/  VIADD R0, R0, -UR42 ;  /* 0x8000002a00007c36 */ /* 0x000fe20008000000 */
[----:B------:R-:W-:Y:S02]  /*4fc0*/  ULOP3.LUT UR38, UR38, UR8, URZ, 0x3c, !UPT ;  /* 0x0000000826267292 */ /* 0x000fe4000f8e3c3f */
[----:B------:R-:W-:-:S04]  /*4fd0*/  USHF.R.U32.HI UR4, URZ, 0x2, UR4 ;  /* 0x000000023f047899 */ /* 0x000fc80008011604 */
[----:B------:R-:W-:Y:S02]  /*4fe0*/  @UP1 ULOP3.LUT UR38, UR38, 0x1, UR4, 0x78, !UPT ;  /* 0x0000000126261892 */ /* 0x000fe4000f8e7804 */
[----:B------:R-:W-:Y:S01]  /*4ff0*/  UIMAD UR39, UR4, -0x7, UR39 ;  /* 0xfffffff9042778a4 */ /* 0x000fe2000f8e0227 */
[----:B------:R-:W-:Y:S11]  /*5000*/  @P0 BRA `(.L_x_28) ;  /* 0x0000010400d80947 */ /* 0x000ff60003800000 */
[----:B------:R-:W-:Y:S01]  /*5010*/  FSETP.NEU.AND P0, PT, R16, RZ, PT ;  /* 0x000000ff1000720b */ /* 0x000fe20003f0d000 */
[----:B------:R-:W-:Y:S01]  /*5020*/  ULDC.64 UR8, c[0x0][0x5c8] ;  /* 0x0001720000087ab9 */ /* 0x000fe20000000a00 */
[----:B------:R-:W-:Y:S01]  /*5030*/  ISETP.GT.AND P3, PT, R17, RZ, PT ;  /* 0x000000ff1100720c */ /* 0x000fe20003f64270 */
[----:B------:R-:W-:Y:S01]  /*5040*/  UIMAD UR4, UR7, UR8, URZ ;  /* 0x00000008070472a4 */ /* 0x000fe2000f8e023f */
[----:B------:R-:W-:Y:S01]  /*5050*/  IMAD.U32 R10, RZ, RZ, UR9 ;  /* 0x00000009ff0a7e24 */ /* 0x000fe2000f8e00ff */
[----:B------:R-:W-:Y:S01]  /*5060*/  BSSY B0, `(.L_x_28) ;  /* 0x0001070000007945 */ /* 0x000fe20003800000 */
[----:B------:R-:W-:Y:S01]  /*5070*/  IMAD.WIDE.U32 R6, R3, UR8, R6 ;  /* 0x0000000803067c25 */ /* 0x000fe2000f8e0006 */
[----:B------:R-:W-:-:S03]  /*5080*/  ISETP.GT.AND P1, PT, R0, RZ, P3 ;  /* 0x000000ff0000720c */ /* 0x000fc60001f24270 */
[----:B------:R-:W-:-:S04]  /*5090*/  IMAD R10, R3, R10, UR4 ;  /* 0x00000004030a7e24 */ /* 0x000fc8000f8e020a */
[----:B------:R-:W-:Y:S01]  /*50a0*/  IMAD.IADD R10, R7, 0x1, R10 ;  /* 0x00000001070a7824 */ /* 0x000fe200078e020a */
[----:B------:R-:W-:Y:S06]  /*50b0*/  @!P0 BRA `(.L_x_29) ;  /* 0x000000b800108947 */ /* 0x000fec0003800000 */
[----:B------:R-:W0:Y:S01]  /*50c0*/  LDC.64 R22, c[0x0][0x5b8] ;  /* 0x00016e00ff167b82 */ /* 0x000e220000000a00 */
[----:B------:R-:W2:Y:S01]  /*50d0*/  LDL.LU R11, [R1] ;  /* 0x00000000010b7983 */ /* 0x000ea20000300800 */
[----:B------:R-:W-:-:S06]  /*50e0*/  ULDC.64 UR4, c[0x0][0x5c0] ;  /* 0x0001700000047ab9 */ /* 0x000fcc0000000a00 */
[----:B------:R-:W1:Y:S08]  /*50f0*/  LDC.64 R14, c[0x0][0x5b0] ;  /* 0x00016c00ff0e7b82 */ /* 0x000e700000000a00 */
[----:B------:R-:W3:Y:S01]  /*5100*/  LDC.64 R12, c[0x0][0x5a8] ;  /* 0x00016a00ff0c7b82 */ /* 0x000ee20000000a00 */
[C---:B0-----:R-:W-:Y:S02]  /*5110*/  IMAD R157, R22.reuse, UR10, RZ ;  /* 0x0000000a169d7c24 */ /* 0x041fe4000f8e02ff */
[----:B------:R-:W-:-:S04]  /*5120*/  IMAD.WIDE.U32 R152, R22, UR43, R18 ;  /* 0x0000002b16987c25 */ /* 0x000fc8000f8e0012 */
[----:B------:R-:W-:Y:S02]  /*5130*/  IMAD R157, R23, UR43, R157 ;  /* 0x0000002b179d7c24 */ /* 0x000fe4000f8e029d */
[----:B-1----:R-:W-:Y:S02]  /*5140*/  IMAD R156, R14, UR7, RZ ;  /* 0x000000070e9c7c24 */ /* 0x002fe4000f8e02ff */
[----:B------:R-:W-:Y:S01]  /*5150*/  IMAD.MOV.U32 R20, RZ, RZ, R152 ;  /* 0x000000ffff147224 */ /* 0x000fe200078e0098 */
[----:B------:R-:W-:Y:S01]  /*5160*/  IADD3 R21, R153, R157, RZ ;  /* 0x0000009d99157210 */ /* 0x000fe20007ffe0ff */
[C---:B------:R-:W-:Y:S02]  /*5170*/  IMAD R156, R3.reuse, R15, R156 ;  /* 0x0000000f039c7224 */ /* 0x040fe400078e029c */
[----:B------:R-:W-:-:S04]  /*5180*/  IMAD.WIDE.U32 R4, R3, R14, R20 ;  /* 0x0000000e03047225 */ /* 0x000fc800078e0014 */
[----:B------:R-:W-:Y:S01]  /*5190*/  IMAD.IADD R5, R5, 0x1, R156 ;  /* 0x0000000105057824 */ /* 0x000fe200078e029c */
[----:B---3--:R-:W-:-:S04]  /*51a0*/  LEA R8, P0, R4, R12, 0x1 ;  /* 0x0000000c04087211 */ /* 0x008fc800078008ff */
[----:B------:R-:W-:-:S05]  /*51b0*/  LEA.HI.X R9, R4, R13, R5, 0x1, P0 ;  /* 0x0000000d04097211 */ /* 0x000fca00000f0c05 */
[----:B------:R-:W3:Y:S01]  /*51c0*/  @P1 LDG.E.LTC128B.U16 R23, desc[UR36][R8.64] ;  /* 0x0000002408171981 */ /* 0x000ee2000c1e1520 */
[----:B------:R-:W-:Y:S01]  /*51d0*/  BSSY B1, `(.L_x_30) ;  /* 0x0000011000017945 */ /* 0x000fe20003800000 */
[----:B---3--:R-:W-:-:S04]  /*51e0*/  IMAD.U32 R4, R23, 0x10000, RZ ;  /* 0x0001000017047824 */ /* 0x008fc800078e00ff */
[----:B------:R-:W-:-:S04]  /*51f0*/  FMUL R4, R4, R16 ;  /* 0x0000001004047220 */ /* 0x000fc80000400000 */
[----:B--2---:R-:W-:Y:S01]  /*5200*/  FFMA R7, R11, R2, R4 ;  /* 0x000000020b077223 */ /* 0x004fe20000000004 */
[----:B------:R-:W-:-:S04]  /*5210*/  LEA R4, P0, R6, UR4, 0x1 ;  /* 0x0000000406047c11 */ /* 0x000fc8000f8008ff */
[----:B------:R-:W-:Y:S02]  /*5220*/  LEA.HI.X R5, R6, UR5, R10, 0x1, P0 ;  /* 0x0000000506057c11 */ /* 0x000fe400080f0c0a */
[----:B------:R-:W-:-:S05]  /*5230*/  F2FP.BF16.F32.PACK_AB R6, RZ, R7 ;  /* 0x00000007ff06723e */ /* 0x000fca00000010ff */
[----:B------:R0:W-:Y:S02]  /*5240*/  @P1 STG.E.U16 desc[UR36][R4.64], R6 ;  /* 0x0000000604001986 */ /* 0x0001e4000c101524 */
[----:B0-----:R-:W-:-:S04]  /*5250*/  IMAD.WIDE.U32 R6, R3, R14, R18 ;  /* 0x0000000e03067225 */ /* 0x001fc800078e0012 */
[----:B------:R-:W-:Y:S02]  /*5260*/  IMAD.IADD R7, R156, 0x1, R7 ;  /* 0x000000019c077824 */ /* 0x000fe400078e0207 */
[----:B------:R-:W-:-:S04]  /*5270*/  IMAD.WIDE.U32 R6, R22, UR43, R6 ;  /* 0x0000002b16067c25 */ /* 0x000fc8000f8e0006 */
[----:B------:R-:W-:Y:S01]  /*5280*/  IMAD.IADD R7, R157, 0x1, R7 ;  /* 0x000000019d077824 */ /* 0x000fe200078e0207 */
[----:B------:R-:W-:-:S04]  /*5290*/  LEA R10, P0, R6, R12, 0x1 ;  /* 0x0000000c060a7211 */ /* 0x000fc800078008ff */
[----:B------:R-:W-:Y:S02]  /*52a0*/  LEA.HI.X R11, R6, R13, R7, 0x1, P0 ;  /* 0x0000000d060b7211 */ /* 0x000fe400000f0c07 */
[----:B------:R-:W-:-:S13]  /*52b0*/  ISETP.GT.AND P0, PT, R0, 0x1, P3 ;  /* 0x000000010000780c */ /* 0x000fda0001f04270 */
[----:B------:R-:W-:Y:S05]  /*52c0*/  @!P0 BRA `(.L_x_31) ;  /* 0x0000000000048947 */ /* 0x000fea0003800000 */
[----:B------:R0:W5:Y:S02]  /*52d0*/  LDG.E.LTC128B.U16 R23, desc[UR36][R10.64+0x2] ;  /* 0x000002240a177981 */ /* 0x000164000c1e1520 */
.L_x_31:
[----:B------:R-:W-:Y:S05]  /*52e0*/  BSYNC B1 ;  /* 0x0000000000017941 */ /* 0x000fea0003800000 */
.L_x_30:
[----:B------:R-:W2:Y:S01]  /*52f0*/  LDL.LU R7, [R1+0x4] ;  /* 0x0000040001077983 */ /* 0x000ea20000300800 */
[----:B-----5:R-:W-:Y:S01]  /*5300*/  IMAD.U32 R6, R23, 0x10000, RZ ;  /* 0x0001000017067824 */ /* 0x020fe200078e00ff */
[C---:B------:R-:W-:Y:S01]  /*5310*/  SHF.L.U64.HI R155, R14.reuse, 0x3, R15 ;  /* 0x000000030e9b7819 */ /* 0x040fe2000001020f */
[----:B------:R-:W-:Y:S01]  /*5320*/  IMAD.SHL.U32 R154, R14, 0x8, RZ ;  /* 0x000000080e9a7824 */ /* 0x000fe200078e00ff */
[----:B------:R-:W3:Y:S01]  /*5330*/  LDL.LU R158, [R1+0x8] ;  /* 0x00000800019e7983 */ /* 0x000ee20000300800 */
[----:B------:R-:W-:-:S04]  /*5340*/  FMUL R6, R6, R16 ;  /* 0x0000001006067220 */ /* 0x000fc80000400000 */
[----:B--2---:R-:W-:-:S05]  /*5350*/  FFMA R6, R7, R2, R6 ;  /* 0x0000000207067223 */ /* 0x004fca0000000006 */
[----:B------:R-:W-:-:S05]  /*5360*/  F2FP.BF16.F32.PACK_AB R6, RZ, R6 ;  /* 0x00000006ff06723e */ /* 0x000fca00000010ff */
[----:B------:R1:W-:Y:S01]  /*5370*/  @P0 STG.E.U16 desc[UR36][R4.64+0x2], R6 ;  /* 0x0000020604000986 */ /* 0x0003e2000c101524 */
[----:B------:R-:W-:-:S04]  /*5380*/  ISETP.GT.AND P0, PT, R17, 0x8, PT ;  /* 0x000000081100780c */ /* 0x000fc80003f04270 */
[----:B------:R-:W-:Y:S01]  /*5390*/  ISETP.GT.AND P1, PT, R0, RZ, P0 ;  /* 0x000000ff0000720c */ /* 0x000fe20000724270 */
[----:B-1----:R-:W-:-:S05]  /*53a0*/  IMAD.WIDE.U32 R6, R3, R14, R154 ;  /* 0x0000000e03067225 */ /* 0x002fca00078e009a */
[----:B------:R-:W-:Y:S02]  /*53b0*/  IADD3 R156, R156, R7, RZ ;  /* 0x000000079c9c7210 */ /* 0x000fe40007ffe0ff */
[----:B------:R-:W-:-:S05]  /*53c0*/  IADD3 R7, P2, R152, R6, RZ ;  /* 0x0000000698077210 */ /* 0x000fca0007f5e0ff */
[----:B------:R-:W-:Y:S01]  /*53d0*/  IMAD.X R9, R156, 0x1, R21, P2 ;  /* 0x000000019c097824 */ /* 0x000fe200010e0615 */
[----:B------:R-:W-:-:S04]  /*53e0*/  LEA R8, P2, R7, R12, 0x1 ;  /* 0x0000000c07087211 */ /* 0x000fc800078408ff */
[----:B------:R-:W-:-:S05]  /*53f0*/  LEA.HI.X R9, R7, R13, R9, 0x1, P2 ;  /* 0x0000000d07097211 */ /* 0x000fca00010f0c09 */
[----:B------:R1:W2:Y:S01]  /*5400*/  @P1 LDG.E.LTC128B.U16 R23, desc[UR36][R8.64] ;  /* 0x0000002408171981 */ /* 0x0002a2000c1e1520 */
[----:B------:R-:W-:Y:S01]  /*5410*/  IADD3 R6, P2, R18, R6, RZ ;  /* 0x0000000612067210 */ /* 0x000fe20007f5e0ff */
[----:B------:R-:W-:Y:S01]  /*5420*/  BSSY B1, `(.L_x_32) ;  /* 0x0000016000017945 */ /* 0x000fe20003800000 */
[----:B------:R-:W-:-:S03]  /*5430*/  ISETP.GT.AND P4, PT, R0, 0x1, P0 ;  /* 0x000000010000780c */ /* 0x000fc60000784270 */
[----:B------:R-:W-:Y:S02]  /*5440*/  IMAD.X R7, R19, 0x1, R156, P2 ;  /* 0x0000000113077824 */ /* 0x000fe400010e069c */
[----:B------:R-:W-:Y:S02]  /*5450*/  IMAD.U32 R156, RZ, RZ, UR9 ;  /* 0x00000009ff9c7e24 */ /* 0x000fe4000f8e00ff */
[----:B------:R-:W-:-:S04]  /*5460*/  IMAD.WIDE.U32 R6, R22, UR43, R6 ;  /* 0x0000002b16067c25 */ /* 0x000fc8000f8e0006 */
[----:B------:R-:W-:Y:S01]  /*5470*/  IMAD.IADD R7, R157, 0x1, R7 ;  /* 0x000000019d077824 */ /* 0x000fe200078e0207 */
[----:B-1----:R-:W-:-:S04]  /*5480*/  LEA R8, P2, R6, R12, 0x1 ;  /* 0x0000000c06087211 */ /* 0x002fc800078408ff */
[----:B------:R-:W-:Y:S01]  /*5490*/  LEA.HI.X R9, R6, R13, R7, 0x1, P2 ;  /* 0x0000000d06097211 */ /* 0x000fe200010f0c07 */
[----:B--2---:R-:W-:-:S04]  /*54a0*/  IMAD.U32 R6, R23, 0x10000, RZ ;  /* 0x0001000017067824 */ /* 0x004fc800078e00ff */
[----:B------:R-:W-:-:S04]  /*54b0*/  FMUL R6, R6, R16 ;  /* 0x0000001006067220 */ /* 0x000fc80000400000 */
[----:B---3--:R-:W-:Y:S01]  /*54c0*/  FFMA R7, R158, R2, R6 ;  /* 0x000000029e077223 */ /* 0x008fe20000000006 */
[----:B------:R-:W-:Y:S02]  /*54d0*/  IMAD.U32 R158, RZ, RZ, UR8 ;  /* 0x00000008ff9e7e24 */ /* 0x000fe4000f8e00ff */
[----:B------:R-:W-:Y:S02]  /*54e0*/  IMAD.U32 R6, RZ, RZ, UR8 ;  /* 0x00000008ff067e24 */ /* 0x000fe4000f8e00ff */
[----:B------:R-:W-:Y:S02]  /*54f0*/  F2FP.BF16.F32.PACK_AB R7, RZ, R7 ;  /* 0x00000007ff07723e */ /* 0x000fe400000010ff */
[----:B------:R-:W-:Y:S02]  /*5500*/  SHF.L.U32 R158, R158, 0x4, RZ ;  /* 0x000000049e9e7819 */ /* 0x000fe400000006ff */
[----:B------:R-:W-:Y:S02]  /*5510*/  SHF.L.U64.HI R156, R6, 0x4, R156 ;  /* 0x00000004069c7819 */ /* 0x000fe4000001029c */
[----:B------:R-:W-:-:S02]  /*5520*/  IADD3 R6, P2, R158, R4, RZ ;  /* 0x000000049e067210 */ /* 0x000fc40007f5e0ff */
[----:B------:R-:W-:-:S03]  /*5530*/  PRMT R159, R7, 0x7610, R159 ;  /* 0x00007610079f7816 */ /* 0x000fc6000000009f */
[----:B------:R-:W-:-:S05]  /*5540*/  IMAD.X R7, R156, 0x1, R5, P2 ;  /* 0x000000019c077824 */ /* 0x000fca00010e0605 */
[----:B------:R1:W-:Y:S01]  /*5550*/  @P1 STG.E.U16 desc[UR36][R6.64], R159 ;  /* 0x0000009f06001986 */ /* 0x0003e2000c101524 */
[----:B------:R-:W-:Y:S05]  /*5560*/  @!P4 BRA `(.L_x_33) ;  /* 0x000000000004c947 */ /* 0x000fea0003800000 */
[----:B------:R2:W5:Y:S02]  /*5570*/  LDG.E.LTC128B.U16 R23, desc[UR36][R8.64+0x2] ;  /* 0x0000022408177981 */ /* 0x000564000c1e1520 */
.L_x_33:
[----:B------:R-:W-:Y:S05]  /*5580*/  BSYNC B1 ;  /* 0x0000000000017941 */ /* 0x000fea0003800000 */
.L_x_32:
[----:B------:R-:W3:Y:S01]  /*5590*/  LDL.LU R161, [R1+0xc] ;  /* 0x00000c0001a17983 */ /* 0x000ee20000300800 */
[----:B-1---5:R-:W-:Y:S01]  /*55a0*/  IMAD.U32 R159, R23, 0x10000, RZ ;  /* 0x00010000179f7824 */ /* 0x022fe200078e00ff */
[----:B------:R-:W-:Y:S01]  /*55b0*/  ISETP.GT.AND P1, PT, R0, 0x8, P3 ;  /* 0x000000080000780c */ /* 0x000fe20001f24270 */
[----:B------:R-:W-:Y:S02]  /*55c0*/  BSSY B1, `(.L_x_34) ;  /* 0x0000007000017945 */ /* 0x000fe40003800000 */
[----:B------:R-:W-:-:S04]  /*55d0*/  FMUL R159, R159, R16 ;  /* 0x000000109f9f7220 */ /* 0x000fc80000400000 */
[----:B---3--:R-:W-:-:S05]  /*55e0*/  FFMA R159, R161, R2, R159 ;  /* 0x00000002a19f7223 */ /* 0x008fca000000009f */
[----:B------:R-:W-:-:S05]  /*55f0*/  F2FP.BF16.F32.PACK_AB R159, RZ, R159 ;  /* 0x0000009fff9f723e */ /* 0x000fca00000010ff */
[----:B------:R1:W-:Y:S01]  /*5600*/  @P4 STG.E.U16 desc[UR36][R6.64+0x2], R159 ;  /* 0x0000029f06004986 */ /* 0x0003e2000c101524 */
[----:B------:R-:W-:Y:S05]  /*5610*/  @!P1 BRA `(.L_x_35) ;  /* 0x0000000000049947 */ /* 0x000fea0003800000 */
[----:B------:R3:W5:Y:S02]  /*5620*/  LDG.E.LTC128B.U16 R23, desc[UR36][R10.64+0x10] ;  /* 0x000010240a177981 */ /* 0x000764000c1e1520 */
.L_x_35:
[----:B------:R-:W-:Y:S05]  /*5630*/  BSYNC B1 ;  /* 0x0000000000017941 */ /* 0x000fea0003800000 */
.L_x_34:
[----:B------:R-:W4:Y:S01]  /*5640*/  LDL.LU R161, [R1+0x10] ;  /* 0x0000100001a17983 */ /* 0x000f220000300800 */
[----:B-1---5:R-:W-:Y:S01]  /*5650*/  IMAD.U32 R159, R23, 0x10000, RZ ;  /* 0x00010000179f7824 */ /* 0x022fe200078e00ff */
[----:B------:R-:W-:Y:S01]  /*5660*/  ISETP.GT.AND P2, PT, R0, 0x9, P3 ;  /* 0x000000090000780c */ /* 0x000fe20001f44270 */
[----:B------:R-:W-:Y:S02]  /*5670*/  BSSY B1, `(.L_x_36) ;  /* 0x0000007000017945 */ /* 0x000fe40003800000 */
[----:B------:R-:W-:-:S04]  /*5680*/  FMUL R159, R159, R16 ;  /* 0x000000109f9f7220 */ /* 0x000fc80000400000 */
[----:B----4-:R-:W-:-:S05]  /*5690*/  FFMA R159, R161, R2, R159 ;  /* 0x00000002a19f7223 */ /* 0x010fca000000009f */
[----:B------:R-:W-:-:S05]  /*56a0*/  F2FP.BF16.F32.PACK_AB R159, RZ, R159 ;  /* 0x0000009fff9f723e */ /* 0x000fca00000010ff */
[----:B------:R1:W-:Y:S01]  /*56b0*/  @P1 STG.E.U16 desc[UR36][R4.64+0x10], R159 ;  /* 0x0000109f04001986 */ /* 0x0003e2000c101524 */
[----:B------:R-:W-:Y:S05]  /*56c0*/  @!P2 BRA `(.L_x_37) ;  /* 0x000000000004a947 */ /* 0x000fea0003800000 */
[----:B------:R4:W5:Y:S02]  /*56d0*/  LDG.E.LTC128B.U16 R23, desc[UR36][R10.64+0x12] ;  /* 0x000012240a177981 */ /* 0x000964000c1e1520 */
.L_x_37:
[----:B------:R-:W-:Y:S05]  /*56e0*/  BSYNC B1 ;  /* 0x0000000000017941 */ /* 0x000fea0003800000 */
.L_x_36:
[----:B------:R-:W2:Y:S01]  /*56f0*/  LDL.LU R161, [R1+0x14] ;  /* 0x0000140001a17983 */ /* 0x000ea20000300800 */
[----:B-1---5:R-:W-:Y:S01]  /*5700*/  IMAD.U32 R159, R23, 0x10000, RZ ;  /* 0x00010000179f7824 */ /* 0x022fe200078e00ff */
[----:B------:R-:W-:Y:S01]  /*5710*/  ISETP.GT.AND P1, PT, R0, 0x8, P0 ;  /* 0x000000080000780c */ /* 0x000fe20000724270 */
[----:B------:R-:W-:Y:S02]  /*5720*/  BSSY B1, `(.L_x_38) ;  /* 0x0000007000017945 */ /* 0x000fe40003800000 */
[----:B------:R-:W-:-:S04]  /*5730*/  FMUL R159, R159, R16 ;  /* 0x000000109f9f7220 */ /* 0x000fc80000400000 */
[----:B--2---:R-:W-:-:S05]  /*5740*/  FFMA R159, R161, R2, R159 ;  /* 0x00000002a19f7223 */ /* 0x004fca000000009f */
[----:B------:R-:W-:-:S05]  /*5750*/  F2FP.BF16.F32.PACK_AB R159, RZ, R159 ;  /* 0x0000009fff9f723e */ /* 0x000fca00000010ff */
[----:B------:R1:W-:Y:S01]  /*5760*/  @P2 STG.E.U16 desc[UR36][R4.64+0x12], R159 ;  /* 0x0000129f04002986 */ /* 0x0003e2000c101524 */
[----:B------:R-:W-:Y:S05]  /*5770*/  @!P1 BRA `(.L_x_39) ;  /* 0x0000000000049947 */ /* 0x000fea0003800000 */
[----:B------:R2:W5:Y:S02]  /*5780*/  LDG.E.LTC128B.U16 R23, desc[UR36][R8.64+0x10] ;  /* 0x0000102408177981 */ /* 0x000564000c1e1520 */
.L_x_39:
[----:B------:R-:W-:Y:S05]  /*5790*/  BSYNC B1 ;  /* 0x0000000000017941 */ /* 0x000fea0003800000 */
.L_x_38:
        /* <DEDUP_REMOVED lines=10> */
.L_x_41:
[----:B------:R-:W-:Y:S05]  /*5840*/  BSYNC B1 ;  /* 0x0000000000017941 */ /* 0x000fea0003800000 */
.L_x_40:
        /* <DEDUP_REMOVED lines=10> */
.L_x_43:
[----:B------:R-:W-:Y:S05]  /*58f0*/  BSYNC B1 ;  /* 0x0000000000017941 */ /* 0x000fea0003800000 */
.L_x_42:
        /* <DEDUP_REMOVED lines=10> */
.L_x_45:
[----:B------:R-:W-:Y:S05]  /*59a0*/  BSYNC B1 ;  /* 0x0000000000017941 */ /* 0x000fea0003800000 */
.L_x_44:
[----:B------:R-:W2:Y:S01]  /*59b0*/  LDL.LU R161, [R1+0x24] ;  /* 0x0000240001a17983 */ /* 0x000ea20000300800 */
[----:B-1---5:R-:W-:Y:S01]  /*59c0*/  SHF.L.U32 R159, R23, 0x10, RZ ;  /* 0x00000010179f7819 */ /* 0x022fe200000006ff */
[----:B------:R-:W-:Y:S01]  /*59d0*/  BSSY B1, `(.L_x_46) ;  /* 0x0000008000017945 */ /* 0x000fe20003800000 */
[----:B------:R-:W-:-:S03]  /*59e0*/  ISETP.GT.AND P1, PT, R0, 0x10, P0 ;  /* 0x000000100000780c */ /* 0x000fc60000724270 */
[----:B------:R-:W-:-:S04]  /*59f0*/  FMUL R159, R159, R16 ;  /* 0x000000109f9f7220 */ /* 0x000fc80000400000 */
[----:B--2---:R-:W-:-:S05]  /*5a00*/  FFMA R159, R161, R2, R159 ;  /* 0x00000002a19f7223 */ /* 0x004fca000000009f */
[----:B------:R-:W-:-:S05]  /*5a10*/  F2FP.BF16.F32.PACK_AB R159, RZ, R159 ;  /* 0x0000009fff9f723e */ /* 0x000fca00000010ff */
[----:B------:R1:W-:Y:S01]  /*5a20*/  @P2 STG.E.U16 desc[UR36][R4.64+0x22], R159 ;  /* 0x0000229f04002986 */ /* 0x0003e2000c101524 */
[----:B------:R-:W-:Y:S05]  /*5a30*/  @!P1 BRA `(.L_x_47) ;  /* 0x0000000000049947 */ /* 0x000fea0003800000 */
[----:B------:R2:W5:Y:S02]  /*5a40*/  LDG.E.LTC128B.U16 R23, desc[UR36][R8.64+0x20] ;  /* 0x0000202408177981 */ /* 0x000564000c1e1520 */
.L_x_47:
[----:B------:R-:W-:Y:S05]  /*5a50*/  BSYNC B1 ;  /* 0x0000000000017941 */ /* 0x000fea0003800000 */
.L_x_46:
        /* <DEDUP_REMOVED lines=10> */
.L_x_49:
[----:B------:R-:W-:Y:S05]  /*5b00*/  BSYNC B1 ;  /* 0x0000000000017941 */ /* 0x000fea0003800000 */
.L_x_48:
        /* <DEDUP_REMOVED lines=10> */
.L_x_51:
[----:B------:R-:W-:Y:S05]  /*5bb0*/  BSYNC B1 ;  /* 0x0000000000017941 */ /* 0x000fea0003800000 */
.L_x_50:
        /* <DEDUP_REMOVED lines=10> */
.L_x_53:
[----:B------:R-:W-:Y:S05]  /*5c60*/  BSYNC B1 ;  /* 0x0000000000017941 */ /* 0x000fea0003800000 */
.L_x_52:
        /* <DEDUP_REMOVED lines=10> */
.L_x_55:
[----:B------:R-:W-:Y:S05]  /*5d10*/  BSYNC B1 ;  /* 0x0000000000017941 */ /* 0x000fea0003800000 */
.L_x_54:
        /* <DEDUP_REMOVED lines=10> */
.L_x_57:
[----:B------:R-:W-:Y:S05]  /*5dc0*/  BSYNC B1 ;  /* 0x0000000000017941 */ /* 0x000fea0003800000 */
.L_x_56:
        /* <DEDUP_REMOVED lines=10> */
.L_x_59:
[----:B------:R-:W-:Y:S05]  /*5e70*/  BSYNC B1 ;  /* 0x0000000000017941 */ /* 0x000fea0003800000 */
.L_x_58:
        /* <DEDUP_REMOVED lines=10> */
.L_x_61:
[----:B------:R-:W-:Y:S05]  /*5f20*/  BSYNC B1 ;  /* 0x0000000000017941 */ /* 0x000fea0003800000 */
.L_x_60:
        /* <DEDUP_REMOVED lines=10> */
.L_x_63:
[----:B------:R-:W-:Y:S05]  /*5fd0*/  BSYNC B1 ;  /* 0x0000000000017941 */ /* 0x000fea0003800000 */
.L_x_62:
        /* <DEDUP_REMOVED lines=10> */
.L_x_65:
[----:B------:R-:W-:Y:S05]  /*6080*/  BSYNC B1 ;  /* 0x0000000000017941 */ /* 0x000fea0003800000 */
.L_x_64:
        /* <DEDUP_REMOVED lines=10> */
.L_x_67:
[----:B------:R-:W-:Y:S05]  /*6130*/  BSYNC B1 ;  /* 0x0000000000017941 */ /* 0x000fea0003800000 */
.L_x_66:
        /* <DEDUP_REMOVED lines=10> */
.L_x_69:
[----:B------:R-:W-:Y:S05]  /*61e0*/  BSYNC B1 ;  /* 0x0000000000017941 */ /* 0x000fea0003800000 */
.L_x_68:
        /* <DEDUP_REMOVED lines=10> */
.L_x_71:
[----:B------:R-:W-:Y:S05]  /*6290*/  BSYNC B1 ;  /* 0x0000000000017941 */ /* 0x000fea0003800000 */
.L_x_70:
        /* <DEDUP_REMOVED lines=10> */
.L_x_73:
[----:B------:R-:W-:Y:S05]  /*6340*/  BSYNC B1 ;  /* 0x0000000000017941 */ /* 0x000fea0003800000 */
.L_x_72:
        /* <DEDUP_REMOVED lines=10> */
.L_x_75:
[----:B------:R-:W-:Y:S05]  /*63f0*/  BSYNC B1 ;  /* 0x0000000000017941 */ /* 0x000fea0003800000 */
.L_x_74:
        /* <DEDUP_REMOVED lines=10> */
.L_x_77:
[----:B------:R-:W-:Y:S05]  /*64a0*/  BSYNC B1 ;  /* 0x0000000000017941 */ /* 0x000fea0003800000 */
.L_x_76:
        /* <DEDUP_REMOVED lines=10> */
.L_x_79:
[----:B------:R-:W-:Y:S05]  /*6550*/  BSYNC B1 ;  /* 0x0000000000017941 */ /* 0x000fea0003800000 */
.L_x_78:
        /* <DEDUP_REMOVED lines=10> */
.L_x_81:
[----:B------:R-:W-:Y:S05]  /*6600*/  BSYNC B1 ;  /* 0x0000000000017941 */ /* 0x000fea0003800000 */
.L_x_80:
        /* <DEDUP_REMOVED lines=10> */
.L_x_83:
[----:B------:R-:W-:Y:S05]  /*66b0*/  BSYNC B1 ;  /* 0x0000000000017941 */ /* 0x000fea0003800000 */
.L_x_82:
        /* <DEDUP_REMOVED lines=10> */
.L_x_85:
[----:B------:R-:W-:Y:S05]  /*6760*/  BSYNC B1 ;  /* 0x0000000000017941 */ /* 0x000fea0003800000 */
.L_x_84:
        /* <DEDUP_REMOVED lines=10> */
.L_x_87:
[----:B------:R-:W-:Y:S05]  /*6810*/  BSYNC B1 ;  /* 0x0000000000017941 */ /* 0x000fea0003800000 */
.L_x_86:
        /* <DEDUP_REMOVED lines=10> */
.L_x_89:
[----:B------:R-:W-:Y:S05]  /*68c0*/  BSYNC B1 ;  /* 0x0000000000017941 */ /* 0x000fea0003800000 */
.L_x_88:
        /* <DEDUP_REMOVED lines=10> */
.L_x_91:
[----:B------:R-:W-:Y:S05]  /*6970*/  BSYNC B1 ;  /* 0x0000000000017941 */ /* 0x000fea0003800000 */
.L_x_90:
        /* <DEDUP_REMOVED lines=10> */
.L_x_93:
[----:B------:R-:W-:Y:S05]  /*6a20*/  BSYNC B1 ;  /* 0x0000000000017941 */ /* 0x000fea0003800000 */
.L_x_92:
        /* <DEDUP_REMOVED lines=10> */
.L_x_95:
[----:B------:R-:W-:Y:S05]  /*6ad0*/  BSYNC B1 ;  /* 0x0000000000017941 */ /* 0x000fea0003800000 */
.L_x_94:
        /* <DEDUP_REMOVED lines=10> */
.L_x_97:
[----:B------:R-:W-:Y:S05]  /*6b80*/  BSYNC B1 ;  /* 0x0000000000017941 */ /* 0x000fea0003800000 */
.L_x_96:
        /* <DEDUP_REMOVED lines=10> */
.L_x_99:
[----:B------:R-:W-:Y:S05]  /*6c30*/  BSYNC B1 ;  /* 0x0000000000017941 */ /* 0x000fea0003800000 */
.L_x_98:
        /* <DEDUP_REMOVED lines=10> */
.L_x_101:
[----:B------:R-:W-:Y:S05]  /*6ce0*/  BSYNC B1 ;  /* 0x0000000000017941 */ /* 0x000fea0003800000 */
.L_x_100:
        /* <DEDUP_REMOVED lines=10> */
.L_x_103:
[----:B------:R-:W-:Y:S05]  /*6d90*/  BSYNC B1 ;  /* 0x0000000000017941 */ /* 0x000fea0003800000 */
.L_x_102:
        /* <DEDUP_REMOVED lines=10> */
.L_x_105:
[----:B------:R-:W-:Y:S05]  /*6e40*/  BSYNC B1 ;  /* 0x0000000000017941 */ /* 0x000fea0003800000 */
.L_x_104:
        /* <DEDUP_REMOVED lines=10> */
.L_x_107:
[----:B------:R-:W-:Y:S05]  /*6ef0*/  BSYNC B1 ;  /* 0x0000000000017941 */ /* 0x000fea0003800000 */
.L_x_106:
        /* <DEDUP_REMOVED lines=10> */
.L_x_109:
[----:B------:R-:W-:Y:S05]  /*6fa0*/  BSYNC B1 ;  /* 0x0000000000017941 */ /* 0x000fea0003800000 */
.L_x_108:
        /* <DEDUP_REMOVED lines=10> */
.L_x_111:
[----:B------:R-:W-:Y:S05]  /*7050*/  BSYNC B1 ;  /* 0x0000000000017941 */ /* 0x000fea0003800000 */
.L_x_110:
        /* <DEDUP_REMOVED lines=10> */
.L_x_113:
[----:B------:R-:W-:Y:S05]  /*7100*/  BSYNC B1 ;  /* 0x0000000000017941 */ /* 0x000fea0003800000 */
.L_x_112:
        /* <DEDUP_REMOVED lines=10> */
.L_x_115:
[----:B------:R-:W-:Y:S05]  /*71b0*/  BSYNC B1 ;  /* 0x0000000000017941 */ /* 0x000fea0003800000 */
.L_x_114:
        /* <DEDUP_REMOVED lines=10> */
.L_x_117:
[----:B------:R-:W-:Y:S05]  /*7260*/  BSYNC B1 ;  /* 0x0000000000017941 */ /* 0x000fea0003800000 */
.L_x_116:
        /* <DEDUP_REMOVED lines=10> */
.L_x_119:
[----:B------:R-:W-:Y:S05]  /*7310*/  BSYNC B1 ;  /* 0x0000000000017941 */ /* 0x000fea0003800000 */
.L_x_118:
        /* <DEDUP_REMOVED lines=10> */
.L_x_121:
[----:B------:R-:W-:Y:S05]  /*73c0*/  BSYNC B1 ;  /* 0x0000000000017941 */ /* 0x000fea0003800000 */
.L_x_120:
        /* <DEDUP_REMOVED lines=10> */
.L_x_123:
[----:B------:R-:W-:Y:S05]  /*7470*/  BSYNC B1 ;  /* 0x0000000000017941 */ /* 0x000fea0003800000 */
.L_x_122:
        /* <DEDUP_REMOVED lines=10> */
.L_x_125:
[----:B------:R-:W-:Y:S05]  /*7520*/  BSYNC B1 ;  /* 0x0000000000017941 */ /* 0x000fea0003800000 */
.L_x_124:
        /* <DEDUP_REMOVED lines=10> */
.L_x_127:
[----:B------:R-:W-:Y:S05]  /*75d0*/  BSYNC B1 ;  /* 0x0000000000017941 */ /* 0x000fea0003800000 */
.L_x_126:
        /* <DEDUP_REMOVED lines=10> */
.L_x_129:
[----:B------:R-:W-:Y:S05]  /*7680*/  BSYNC B1 ;  /* 0x0000000000017941 */ /* 0x000fea0003800000 */
.L_x_128:
        /* <DEDUP_REMOVED lines=10> */
.L_x_131:
[----:B------:R-:W-:Y:S05]  /*7730*/  BSYNC B1 ;  /* 0x0000000000017941 */ /* 0x000fea0003800000 */
.L_x_130:
        /* <DEDUP_REMOVED lines=10> */
.L_x_133:
[----:B------:R-:W-:Y:S05]  /*77e0*/  BSYNC B1 ;  /* 0x0000000000017941 */ /* 0x000fea0003800000 */
.L_x_132:
        /* <DEDUP_REMOVED lines=10> */
.L_x_135:
[----:B------:R-:W-:Y:S05]  /*7890*/  BSYNC B1 ;  /* 0x0000000000017941 */ /* 0x000fea0003800000 */
.L_x_134:
        /* <DEDUP_REMOVED lines=10> */
.L_x_137:
[----:B------:R-:W-:Y:S05]  /*7940*/  BSYNC B1 ;  /* 0x0000000000017941 */ /* 0x000fea0003800000 */
.L_x_136:
        /* <DEDUP_REMOVED lines=10> */
.L_x_139:
[----:B------:R-:W-:Y:S05]  /*79f0*/  BSYNC B1 ;  /* 0x0000000000017941 */ /* 0x000fea0003800000 */
.L_x_138:
        /* <DEDUP_REMOVED lines=10> */
.L_x_141:
[----:B------:R-:W-:Y:S05]  /*7aa0*/  BSYNC B1 ;  /* 0x0000000000017941 */ /* 0x000fea0003800000 */
.L_x_140:
        /* <DEDUP_REMOVED lines=10> */
.L_x_143:
[----:B------:R-:W-:Y:S05]  /*7b50*/  BSYNC B1 ;  /* 0x0000000000017941 */ /* 0x000fea0003800000 */
.L_x_142:
        /* <DEDUP_REMOVED lines=10> */
.L_x_145:
[----:B------:R-:W-:Y:S05]  /*7c00*/  BSYNC B1 ;  /* 0x0000000000017941 */ /* 0x000fea0003800000 */
.L_x_144:
        /* <DEDUP_REMOVED lines=10> */
.L_x_147:
[----:B------:R-:W-:Y:S05]  /*7cb0*/  BSYNC B1 ;  /* 0x0000000000017941 */ /* 0x000fea0003800000 */
.L_x_146:
        /* <DEDUP_REMOVED lines=10> */
.L_x_149:
[----:B------:R-:W-:Y:S05]  /*7d60*/  BSYNC B1 ;  /* 0x0000000000017941 */ /* 0x000fea0003800000 */
.L_x_148:
        /* <DEDUP_REMOVED lines=10> */
.L_x_151:
[----:B------:R-:W-:Y:S05]  /*7e10*/  BSYNC B1 ;  /* 0x0000000000017941 */ /* 0x000fea0003800000 */
.L_x_150:
        /* <DEDUP_REMOVED lines=10> */
.L_x_153:
[----:B------:R-:W-:Y:S05]  /*7ec0*/  BSYNC B1 ;  /* 0x0000000000017941 */ /* 0x000fea0003800000 */
.L_x_152:
        /* <DEDUP_REMOVED lines=10> */
.L_x_155:
[----:B------:R-:W-:Y:S05]  /*7f70*/  BSYNC B1 ;  /* 0x0000000000017941 */ /* 0x000fea0003800000 */
.L_x_154:
        /* <DEDUP_REMOVED lines=10> */
.L_x_157:
[----:B------:R-:W-:Y:S05]  /*8020*/  BSYNC B1 ;  /* 0x0000000000017941 */ /* 0x000fea0003800000 */
.L_x_156:
        /* <DEDUP_REMOVED lines=10> */
.L_x_159:
[----:B------:R-:W-:Y:S05]  /*80d0*/  BSYNC B1 ;  /* 0x0000000000017941 */ /* 0x000fea0003800000 */
.L_x_158:
        /* <DEDUP_REMOVED lines=10> */
.L_x_161:
[----:B------:R-:W-:Y:S05]  /*8180*/  BSYNC B1 ;  /* 0x0000000000017941 */ /* 0x000fea0003800000 */
.L_x_160:
        /* <DEDUP_REMOVED lines=10> */
.L_x_163:
[----:B------:R-:W-:Y:S05]  /*8230*/  BSYNC B1 ;  /* 0x0000000000017941 */ /* 0x000fea0003800000 */
.L_x_162:
        /* <DEDUP_REMOVED lines=10> */
.L_x_165:
[----:B------:R-:W-:Y:S05]  /*82e0*/  BSYNC B1 ;  /* 0x0000000000017941 */ /* 0x000fea0003800000 */
.L_x_164:
        /* <DEDUP_REMOVED lines=10> */
.L_x_167:
[----:B------:R-:W-:Y:S05]  /*8390*/  BSYNC B1 ;  /* 0x0000000000017941 */ /* 0x000fea0003800000 */
.L_x_166:
        /* <DEDUP_REMOVED lines=10> */
.L_x_169:
[----:B------:R-:W-:Y:S05]  /*8440*/  BSYNC B1 ;  /* 0x0000000000017941 */ /* 0x000fea0003800000 */
.L_x_168:
        /* <DEDUP_REMOVED lines=10> */
.L_x_171:
[----:B------:R-:W-:Y:S05]  /*84f0*/  BSYNC B1 ;  /* 0x0000000000017941 */ /* 0x000fea0003800000 */
.L_x_170:
        /* <DEDUP_REMOVED lines=10> */
.L_x_173:
[----:B------:R-:W-:Y:S05]  /*85a0*/  BSYNC B1 ;  /* 0x0000000000017941 */ /* 0x000fea0003800000 */
.L_x_172:
        /* <DEDUP_REMOVED lines=10> */
.L_x_175:
[----:B------:R-:W-:Y:S05]  /*8650*/  BSYNC B1 ;  /* 0x0000000000017941 */ /* 0x000fea0003800000 */
.L_x_174:
        /* <DEDUP_REMOVED lines=10> */
.L_x_177:
[----:B------:R-:W-:Y:S05]  /*8700*/  BSYNC B1 ;  /* 0x0000000000017941 */ /* 0x000fea0003800000 */
.L_x_176:
        /* <DEDUP_REMOVED lines=10> */
.L_x_179:
[----:B------:R-:W-:Y:S05]  /*87b0*/  BSYNC B1 ;  /* 0x0000000000017941 */ /* 0x000fea0003800000 */
.L_x_178:
        /* <DEDUP_REMOVED lines=10> */
.L_x_181:
[----:B------:R-:W-:Y:S05]  /*8860*/  BSYNC B1 ;  /* 0x0000000000017941 */ /* 0x000fea0003800000 */
.L_x_180:
        /* <DEDUP_REMOVED lines=10> */
.L_x_183:
[----:B------:R-:W-:Y:S05]  /*8910*/  BSYNC B1 ;  /* 0x0000000000017941 */ /* 0x000fea0003800000 */
.L_x_182:
        /* <DEDUP_REMOVED lines=10> */
.L_x_185:
[----:B------:R-:W-:Y:S05]  /*89c0*/  BSYNC B1 ;  /* 0x0000000000017941 */ /* 0x000fea0003800000 */
.L_x_184:
        /* <DEDUP_REMOVED lines=10> */
.L_x_187:
[----:B------:R-:W-:Y:S05]  /*8a70*/  BSYNC B1 ;  /* 0x0000000000017941 */ /* 0x000fea0003800000 */
.L_x_186:
        /* <DEDUP_REMOVED lines=10> */
.L_x_189:
[----:B------:R-:W-:Y:S05]  /*8b20*/  BSYNC B1 ;  /* 0x0000000000017941 */ /* 0x000fea0003800000 */
.L_x_188:
        /* <DEDUP_REMOVED lines=10> */
.L_x_191:
[----:B------:R-:W-:Y:S05]  /*8bd0*/  BSYNC B1 ;  /* 0x0000000000017941 */ /* 0x000fea0003800000 */
.L_x_190:
        /* <DEDUP_REMOVED lines=10> */
.L_x_193:
[----:B------:R-:W-:Y:S05]  /*8c80*/  BSYNC B1 ;  /* 0x0000000000017941 */ /* 0x000fea0003800000 */
.L_x_192:
        /* <DEDUP_REMOVED lines=10> */
.L_x_195:
[----:B------:R-:W-:Y:S05]  /*8d30*/  BSYNC B1 ;  /* 0x0000000000017941 */ /* 0x000fea0003800000 */
.L_x_194:
        /* <DEDUP_REMOVED lines=10> */
.L_x_197:
[----:B------:R-:W-:Y:S05]  /*8de0*/  BSYNC B1 ;  /* 0x0000000000017941 */ /* 0x000fea0003800000 */
.L_x_196:
        /* <DEDUP_REMOVED lines=10> */
.L_x_199:
[----:B------:R-:W-:Y:S05]  /*8e90*/  BSYNC B1 ;  /* 0x0000000000017941 */ /* 0x000fea0003800000 */
.L_x_198:
        /* <DEDUP_REMOVED lines=10> */
.L_x_201:
[----:B------:R-:W-:Y:S05]  /*8f40*/  BSYNC B1 ;  /* 0x0000000000017941 */ /* 0x000fea0003800000 */
.L_x_200:
        /* <DEDUP_REMOVED lines=10> */
.L_x_203:
[----:B------:R-:W-:Y:S05]  /*8ff0*/  BSYNC B1 ;  /* 0x0000000000017941 */ /* 0x000fea0003800000 */
.L_x_202:
        /* <DEDUP_REMOVED lines=10> */
.L_x_205:
[----:B------:R-:W-:Y:S05]  /*90a0*/  BSYNC B1 ;  /* 0x0000000000017941 */ /* 0x000fea0003800000 */
.L_x_204:
        /* <DEDUP_REMOVED lines=10> */
.L_x_207:
[----:B------:R-:W-:Y:S05]  /*9150*/  BSYNC B1 ;  /* 0x0000000000017941 */ /* 0x000fea0003800000 */
.L_x_206:
        /* <DEDUP_REMOVED lines=10> */
.L_x_209:
[----:B------:R-:W-:Y:S05]  /*9200*/  BSYNC B1 ;  /* 0x0000000000017941 */ /* 0x000fea0003800000 */
.L_x_208:
        /* <DEDUP_REMOVED lines=10> */
.L_x_211:
[----:B------:R-:W-:Y:S05]  /*92b0*/  BSYNC B1 ;  /* 0x0000000000017941 */ /* 0x000fea0003800000 */
.L_x_210:
        /* <DEDUP_REMOVED lines=10> */
.L_x_213:
[----:B------:R-:W-:Y:S05]  /*9360*/  BSYNC B1 ;  /* 0x0000000000017941 */ /* 0x000fea0003800000 */
.L_x_212:
        /* <DEDUP_REMOVED lines=10> */
.L_x_215:
[----:B------:R-:W-:Y:S05]  /*9410*/  BSYNC B1 ;  /* 0x0000000000017941 */ /* 0x000fea0003800000 */
.L_x_214:
        /* <DEDUP_REMOVED lines=10> */
.L_x_217:
[----:B------:R-:W-:Y:S05]  /*94c0*/  BSYNC B1 ;  /* 0x0000000000017941 */ /* 0x000fea0003800000 */
.L_x_216:
        /* <DEDUP_REMOVED lines=10> */
.L_x_219:
[----:B------:R-:W-:Y:S05]  /*9570*/  BSYNC B1 ;  /* 0x0000000000017941 */ /* 0x000fea0003800000 */
.L_x_218:
        /* <DEDUP_REMOVED lines=10> */
.L_x_221:
[----:B------:R-:W-:Y:S05]  /*9620*/  BSYNC B1 ;  /* 0x0000000000017941 */ /* 0x000fea0003800000 */
.L_x_220:
        /* <DEDUP_REMOVED lines=10> */
.L_x_223:
[----:B------:R-:W-:Y:S05]  /*96d0*/  BSYNC B1 ;  /* 0x0000000000017941 */ /* 0x000fea0003800000 */
.L_x_222:
        /* <DEDUP_REMOVED lines=10> */
.L_x_225:
[----:B------:R-:W-:Y:S05]  /*9780*/  BSYNC B1 ;  /* 0x0000000000017941 */ /* 0x000fea0003800000 */
.L_x_224:
        /* <DEDUP_REMOVED lines=10> */
.L_x_227:
[----:B------:R-:W-:Y:S05]  /*9830*/  BSYNC B1 ;  /* 0x0000000000017941 */ /* 0x000fea0003800000 */
.L_x_226:
        /* <DEDUP_REMOVED lines=10> */
.L_x_229:
[----:B------:R-:W-:Y:S05]  /*98e0*/  BSYNC B1 ;  /* 0x0000000000017941 */ /* 0x000fea0003800000 */
.L_x_228:
        /* <DEDUP_REMOVED lines=10> */
.L_x_231:
[----:B------:R-:W-:Y:S05]  /*9990*/  BSYNC B1 ;  /* 0x0000000000017941 */ /* 0x000fea0003800000 */
.L_x_230:
        /* <DEDUP_REMOVED lines=10> */
.L_x_233:
[----:B------:R-:W-:Y:S05]  /*9a40*/  BSYNC B1 ;  /* 0x0000000000017941 */ /* 0x000fea0003800000 */
.L_x_232:
        /* <DEDUP_REMOVED lines=10> */
.L_x_235:
[----:B------:R-:W-:Y:S05]  /*9af0*/  BSYNC B1 ;  /* 0x0000000000017941 */ /* 0x000fea0003800000 */
.L_x_234:
        /* <DEDUP_REMOVED lines=10> */
.L_x_237:
[----:B------:R-:W-:Y:S05]  /*9ba0*/  BSYNC B1 ;  /* 0x0000000000017941 */ /* 0x000fea0003800000 */
.L_x_236:
        /* <DEDUP_REMOVED lines=10> */
.L_x_239:
[----:B------:R-:W-:Y:S05]  /*9c50*/  BSYNC B1 ;  /* 0x0000000000017941 */ /* 0x000fea0003800000 */
.L_x_238:
        /* <DEDUP_REMOVED lines=10> */
.L_x_241:
[----:B------:R-:W-:Y:S05]  /*9d00*/  BSYNC B1 ;  /* 0x0000000000017941 */ /* 0x000fea0003800000 */
.L_x_240:
        /* <DEDUP_REMOVED lines=10> */
.L_x_243:
[----:B------:R-:W-:Y:S05]  /*9db0*/  BSYNC B1 ;  /* 0x0000000000017941 */ /* 0x000fea0003800000 */
.L_x_242:
        /* <DEDUP_REMOVED lines=10> */
.L_x_245:
[----:B------:R-:W-:Y:S05]  /*9e60*/  BSYNC B1 ;  /* 0x0000000000017941 */ /* 0x000fea0003800000 */
.L_x_244:
        /* <DEDUP_REMOVED lines=10> */
.L_x_247:
[----:B------:R-:W-:Y:S05]  /*9f10*/  BSYNC B1 ;  /* 0x0000000000017941 */ /* 0x000fea0003800000 */
.L_x_246:
        /* <DEDUP_REMOVED lines=10> */
.L_x_249:
[----:B------:R-:W-:Y:S05]  /*9fc0*/  BSYNC B1 ;  /* 0x0000000000017941 */ /* 0x000fea0003800000 */
.L_x_248:
        /* <DEDUP_REMOVED lines=10> */
.L_x_251:
[----:B------:R-:W-:Y:S05]  /*a070*/  BSYNC B1 ;  /* 0x0000000000017941 */ /* 0x000fea0003800000 */
.L_x_250:
        /* <DEDUP_REMOVED lines=10> */
.L_x_253:
[----:B------:R-:W-:Y:S05]  /*a120*/  BSYNC B1 ;  /* 0x0000000000017941 */ /* 0x000fea0003800000 */
.L_x_252:
        /* <DEDUP_REMOVED lines=10> */
.L_x_255:
[----:B------:R-:W-:Y:S05]  /*a1d0*/  BSYNC B1 ;  /* 0x0000000000017941 */ /* 0x000fea0003800000 */
.L_x_254:
        /* <DEDUP_REMOVED lines=10> */
.L_x_257:
[----:B------:R-:W-:Y:S05]  /*a280*/  BSYNC B1 ;  /* 0x0000000000017941 */ /* 0x000fea0003800000 */
.L_x_256:
        /* <DEDUP_REMOVED lines=10> */
.L_x_259:
[----:B------:R-:W-:Y:S05]  /*a330*/  BSYNC B1 ;  /* 0x0000000000017941 */ /* 0x000fea0003800000 */
.L_x_258:
        /* <DEDUP_REMOVED lines=10> */
.L_x_261:
[----:B------:R-:W-:Y:S05]  /*a3e0*/  BSYNC B1 ;  /* 0x0000000000017941 */ /* 0x000fea0003800000 */
.L_x_260:
        /* <DEDUP_REMOVED lines=10> */
.L_x_263:
[----:B------:R-:W-:Y:S05]  /*a490*/  BSYNC B1 ;  /* 0x0000000000017941 */ /* 0x000fea0003800000 */
.L_x_262:
        /* <DEDUP_REMOVED lines=10> */
.L_x_265:
[----:B------:R-:W-:Y:S05]  /*a540*/  BSYNC B1 ;  /* 0x0000000000017941 */ /* 0x000fea0003800000 */
.L_x_264:
        /* <DEDUP_REMOVED lines=10> */
.L_x_267:
[----:B------:R-:W-:Y:S05]  /*a5f0*/  BSYNC B1 ;  /* 0x0000000000017941 */ /* 0x000fea0003800000 */
.L_x_266:
        /* <DEDUP_REMOVED lines=10> */
.L_x_269:
[----:B------:R-:W-:Y:S05]  /*a6a0*/  BSYNC B1 ;  /* 0x0000000000017941 */ /* 0x000fea0003800000 */
.L_x_268:
        /* <DEDUP_REMOVED lines=10> */
.L_x_271:
[----:B------:R-:W-:Y:S05]  /*a750*/  BSYNC B1 ;  /* 0x0000000000017941 */ /* 0x000fea0003800000 */
.L_x_270:
        /* <DEDUP_REMOVED lines=10> */
.L_x_273:
[----:B------:R-:W-:Y:S05]  /*a800*/  BSYNC B1 ;  /* 0x0000000000017941 */ /* 0x000fea0003800000 */
.L_x_272:
        /* <DEDUP_REMOVED lines=10> */
.L_x_275:
[----:B------:R-:W-:Y:S05]  /*a8b0*/  BSYNC B1 ;  /* 0x0000000000017941 */ /* 0x000fea0003800000 */
.L_x_274:
        /* <DEDUP_REMOVED lines=10> */
.L_x_277:
[----:B------:R-:W-:Y:S05]  /*a960*/  BSYNC B1 ;  /* 0x0000000000017941 */ /* 0x000fea0003800000 */
.L_x_276:
[----:B0-234-:R-:W2:Y:S01]  /*a970*/  LDL.LU R10, [R1+0x1f4] ;  /* 0x0001f400010a7983 */ /* 0x01dea20000300800 */
[----:B-----5:R-:W-:Y:S01]  /*a980*/  IMAD.U32 R11, R23, 0x10000, RZ ;  /* 0x00010000170b7824 */ /* 0x020fe200078e00ff */
        /* <DEDUP_REMOVED lines=8> */
.L_x_279:
[----:B------:R-:W-:Y:S05]  /*aa10*/  BSYNC B1 ;  /* 0x0000000000017941 */ /* 0x000fea0003800000 */
.L_x_278:
[----:B------:R-:W3:Y:S01]  /*aa20*/  LDL.LU R10, [R1+0x1f8] ;  /* 0x0001f800010a7983 */ /* 0x000ee20000300800 */
[----:B0----5:R-:W-:Y:S01]  /*aa30*/  IMAD.U32 R11, R23, 0x10000, RZ ;  /* 0x00010000170b7824 */ /* 0x021fe200078e00ff */
[----:B------:R-:W-:Y:S01]  /*aa40*/  ISETP.GT.AND P1, PT, R0, 0xf9, P0 ;  /* 0x000000f90000780c */ /* 0x000fe20000724270 */
[----:B------:R-:W-:Y:S01]  /*aa50*/  BSSY B1, `(.L_x_280) ;  /* 0x000000a000017945 */ /* 0x000fe20003800000 */
[----:B------:R-:W-:Y:S01]  /*aa60*/  IADD3 R167, P0, R3, 0x80, RZ ;  /* 0x0000008003a77810 */ /* 0x000fe20007f1e0ff */
[----:B------:R-:W-:-:S04]  /*aa70*/  FMUL R11, R11, R16 ;  /* 0x000000100b0b7220 */ /* 0x000fc80000400000 */
[----:B---3--:R-:W-:-:S05]  /*aa80*/  FFMA R11, R10, R2, R11 ;  /* 0x000000020a0b7223 */ /* 0x008fca000000000b */
[----:B------:R-:W-:-:S04]  /*aa90*/  F2FP.BF16.F32.PACK_AB R11, RZ, R11 ;  /* 0x0000000bff0b723e */ /* 0x000fc800000010ff */
[----:B------:R-:W-:Y:S01]  /*aaa0*/  PRMT R3, R11, 0x7610, R3 ;  /* 0x000076100b037816 */ /* 0x000fe20000000003 */
[----:B------:R-:W-:-:S04]  /*aab0*/  IMAD.X R11, RZ, RZ, UR7, P0 ;  /* 0x00000007ff0b7e24 */ /* 0x000fc800080e06ff */
[----:B------:R0:W-:Y:S01]  /*aac0*/  @P2 STG.E.U16 desc[UR36][R6.64+0x1f0], R3 ;  /* 0x0001f00306002986 */ /* 0x0001e2000c101524 */
[----:B------:R-:W-:Y:S05]  /*aad0*/  @!P1 BRA `(.L_x_281) ;  /* 0x0000000000049947 */ /* 0x000fea0003800000 */
[----:B------:R3:W5:Y:S02]  /*aae0*/  LDG.E.LTC128B.U16 R23, desc[UR36][R8.64+0x1f2] ;  /* 0x0001f22408177981 */ /* 0x000764000c1e1520 */
.L_x_281:
[----:B------:R-:W-:Y:S05]  /*aaf0*/  BSYNC B1 ;  /* 0x0000000000017941 */ /* 0x000fea0003800000 */
.L_x_280:
[----:B------:R-:W4:Y:S01]  /*ab00*/  LDL.LU R10, [R1+0x1fc] ;  /* 0x0001fc00010a7983 */ /* 0x000f220000300800 */
[----:B0----5:R-:W-:Y:S01]  /*ab10*/  IMAD.U32 R3, R23, 0x10000, RZ ;  /* 0x0001000017037824 */ /* 0x021fe200078e00ff */
[----:B------:R-:W-:Y:S01]  /*ab20*/  ISETP.GT.AND P0, PT, R17, 0x80, PT ;  /* 0x000000801100780c */ /* 0x000fe20003f04270 */
[----:B--23--:R-:W-:Y:S02]  /*ab30*/  IMAD R8, R11, R14, RZ ;  /* 0x0000000e0b087224 */ /* 0x00cfe400078e02ff */
[----:B------:R-:W-:Y:S01]  /*ab40*/  FMUL R3, R3, R16 ;  /* 0x0000001003037220 */ /* 0x000fe20000400000 */
[----:B------:R-:W-:Y:S01]  /*ab50*/  ISETP.GT.AND P4, PT, R0, RZ, P0 ;  /* 0x000000ff0000720c */ /* 0x000fe20000784270 */
[C---:B------:R-:W-:Y:S02]  /*ab60*/  IMAD R165, R167.reuse, R15, R8 ;  /* 0x0000000fa7a57224 */ /* 0x040fe400078e0208 */
[----:B------:R-:W-:-:S05]  /*ab70*/  IMAD.WIDE.U32 R8, R167, R14, R20 ;  /* 0x0000000ea7087225 */ /* 0x000fca00078e0014 */
[----:B------:R-:W-:Y:S01]  /*ab80*/  IADD3 R9, R9, R165, RZ ;  /* 0x000000a509097210 */ /* 0x000fe20007ffe0ff */
[----:B----4-:R-:W-:Y:S01]  /*ab90*/  FFMA R3, R10, R2, R3 ;  /* 0x000000020a037223 */ /* 0x010fe20000000003 */
[----:B------:R-:W-:-:S04]  /*aba0*/  LEA R10, P2, R8, R12, 0x1 ;  /* 0x0000000c080a7211 */ /* 0x000fc800078408ff */
[----:B------:R-:W-:Y:S02]  /*abb0*/  F2FP.BF16.F32.PACK_AB R3, RZ, R3 ;  /* 0x00000003ff03723e */ /* 0x000fe400000010ff */
[--C-:B------:R-:W-:Y:S02]  /*abc0*/  LEA.HI.X R11, R8, R13, R9.reuse, 0x1, P2 ;  /* 0x0000000d080b7211 */ /* 0x100fe400010f0c09 */
[----:B------:R-:W-:-:S05]  /*abd0*/  PRMT R9, R3, 0x7610, R9 ;  /* 0x0000761003097816 */ /* 0x000fca0000000009 */
[----:B------:R0:W-:Y:S04]  /*abe0*/  @P1 STG.E.U16 desc[UR36][R6.64+0x1f2], R9 ;  /* 0x0001f20906001986 */ /* 0x0001e8000c101524 */
[----:B------:R-:W2:Y:S01]  /*abf0*/  @P4 LDG.E.LTC128B.U16 R23, desc[UR36][R10.64] ;  /* 0x000000240a174981 */ /* 0x000ea2000c1e1520 */
[----:B-1----:R-:W-:Y:S01]  /*ac00*/  IMAD.U32 R159, RZ, RZ, UR8 ;  /* 0x00000008ff9f7e24 */ /* 0x002fe2000f8e00ff */
[----:B------:R-:W-:Y:S01]  /*ac10*/  ISETP.GT.AND P2, PT, R0, 0x1, P0 ;  /* 0x000000010000780c */ /* 0x000fe20000744270 */
[----:B------:R-:W-:Y:S01]  /*ac20*/  IMAD.U32 R161, RZ, RZ, UR8 ;  /* 0x00000008ffa17e24 */ /* 0x000fe2000f8e00ff */
[----:B------:R-:W-:Y:S01]  /*ac30*/  BSSY B1, `(.L_x_282) ;  /* 0x0000013000017945 */ /* 0x000fe20003800000 */
[----:B------:R-:W-:Y:S02]  /*ac40*/  IMAD.U32 R164, RZ, RZ, UR9 ;  /* 0x00000009ffa47e24 */ /* 0x000fe4000f8e00ff */
[----:B------:R-:W-:-:S02]  /*ac50*/  IMAD.SHL.U32 R159, R159, 0x100, RZ ;  /* 0x000001009f9f7824 */ /* 0x000fc400078e00ff */
[----:B0-----:R-:W-:Y:S01]  /*ac60*/  IMAD.WIDE.U32 R8, R167, R14, R18 ;  /* 0x0000000ea7087225 */ /* 0x001fe200078e0012 */
[----:B------:R-:W-:-:S03]  /*ac70*/  SHF.L.U64.HI R161, R161, 0x8, R164 ;  /* 0x00000008a1a17819 */ /* 0x000fc600000102a4 */
[----:B------:R-:W-:Y:S02]  /*ac80*/  IMAD.IADD R9, R165, 0x1, R9 ;  /* 0x00000001a5097824 */ /* 0x000fe400078e0209 */
[----:B------:R-:W-:Y:S01]  /*ac90*/  IMAD.WIDE.U32 R162, R22, UR43, R8 ;  /* 0x0000002b16a27c25 */ /* 0x000fe2000f8e0008 */
[----:B------:R-:W-:-:S03]  /*aca0*/  IADD3 R8, P1, R159, R4, RZ ;  /* 0x000000049f087210 */ /* 0x000fc60007f3e0ff */
[----:B------:R-:W-:Y:S01]  /*acb0*/  IMAD.IADD R7, R157, 0x1, R163 ;  /* 0x000000019d077824 */ /* 0x000fe200078e02a3 */
[----:B------:R-:W-:Y:S02]  /*acc0*/  IADD3.X R9, R161, R5, RZ, P1, !PT ;  /* 0x00000005a1097210 */ /* 0x000fe40000ffe4ff */
[----:B------:R-:W-:-:S04]  /*acd0*/  LEA R6, P3, R162, R12, 0x1 ;  /* 0x0000000ca2067211 */ /* 0x000fc800078608ff */
[----:B------:R-:W-:Y:S01]  /*ace0*/  LEA.HI.X R7, R162, R13, R7, 0x1, P3 ;  /* 0x0000000da2077211 */ /* 0x000fe200018f0c07 */
[----:B--2---:R-:W-:-:S04]  /*acf0*/  IMAD.U32 R3, R23, 0x10000, RZ ;  /* 0x0001000017037824 */ /* 0x004fc800078e00ff */
[----:B------:R-:W-:-:S04]  /*ad00*/  FMUL R3, R3, R16 ;  /* 0x0000001003037220 */ /* 0x000fc80000400000 */
[----:B------:R-:W-:-:S05]  /*ad10*/  FFMA R3, R24, R2, R3 ;  /* 0x0000000218037223 */ /* 0x000fca0000000003 */
[----:B------:R-:W-:-:S05]  /*ad20*/  F2FP.BF16.F32.PACK_AB R3, RZ, R3 ;  /* 0x00000003ff03723e */ /* 0x000fca00000010ff */
[----:B------:R0:W-:Y:S01]  /*ad30*/  @P4 STG.E.U16 desc[UR36][R8.64], R3 ;  /* 0x0000000308004986 */ /* 0x0001e2000c101524 */
[----:B------:R-:W-:Y:S05]  /*ad40*/  @!P2 BRA `(.L_x_283) ;  /* 0x000000000004a947 */ /* 0x000fea0003800000 */
[----:B------:R1:W5:Y:S02]  /*ad50*/  LDG.E.LTC128B.U16 R23, desc[UR36][R6.64+0x2] ;  /* 0x0000022406177981 */ /* 0x000364000c1e1520 */
.L_x_283:
[----:B------:R-:W-:Y:S05]  /*ad60*/  BSYNC B1 ;  /* 0x0000000000017941 */ /* 0x000fea0003800000 */
.L_x_282:
[----:B0----5:R-:W-:Y:S01]  /*ad70*/  IMAD.U32 R3, R23, 0x10000, RZ ;  /* 0x0001000017037824 */ /* 0x021fe200078e00ff */
[----:B------:R-:W-:Y:S01]  /*ad80*/  ISETP.GT.AND P1, PT, R17, 0x88, PT ;  /* 0x000000881100780c */ /* 0x000fe20003f24270 */
[----:B------:R-:W-:Y:S01]  /*ad90*/  IMAD.WIDE.U32 R14, R167, R14, R154 ;  /* 0x0000000ea70e7225 */ /* 0x000fe200078e009a */
[----:B------:R-:W-:Y:S03]  /*ada0*/  BSSY B1, `(.L_x_284) ;  /* 0x0000010000017945 */ /* 0x000fe60003800000 */
[----:B------:R-:W-:Y:S01]  /*adb0*/  FMUL R10, R3, R16 ;  /* 0x00000010030a7220 */ /* 0x000fe20000400000 */
[----:B------:R-:W-:Y:S01]  /*adc0*/  ISETP.GT.AND P3, PT, R0, RZ, P1 ;  /* 0x000000ff0000720c */ /* 0x000fe20000f64270 */
[----:B------:R-:W-:Y:S01]  /*add0*/  IMAD.IADD R165, R165, 0x1, R15 ;  /* 0x00000001a5a57824 */ /* 0x000fe200078e020f */
[----:B------:R-:W-:Y:S01]  /*ade0*/  IADD3 R152, P4, R152, R14, RZ ;  /* 0x0000000e98987210 */ /* 0x000fe20007f9e0ff */
[----:B------:R-:W-:Y:S01]  /*adf0*/  FFMA R10, R25, R2, R10 ;  /* 0x00000002190a7223 */ /* 0x000fe2000000000a */
[----:B------:R-:W-:-:S03]  /*ae00*/  IADD3 R14, P5, R18, R14, RZ ;  /* 0x0000000e120e7210 */ /* 0x000fc60007fbe0ff */
[----:B------:R-:W-:Y:S01]  /*ae10*/  IMAD.X R20, R165, 0x1, R21, P4 ;  /* 0x00000001a5147824 */ /* 0x000fe200020e0615 */
[----:B------:R-:W-:Y:S02]  /*ae20*/  F2FP.BF16.F32.PACK_AB R3, RZ, R10 ;  /* 0x0000000aff03723e */ /* 0x000fe400000010ff */
[C---:B------:R-:W-:Y:S02]  /*ae30*/  LEA R10, P4, R152.reuse, R12, 0x1 ;  /* 0x0000000c980a7211 */ /* 0x040fe400078808ff */
[----:B------:R-:W-:Y:S02]  /*ae40*/  PRMT R17, R3, 0x7610, R17 ;  /* 0x0000761003117816 */ /* 0x000fe40000000011 */
[----:B------:R-:W-:Y:S02]  /*ae50*/  LEA.HI.X R11, R152, R13, R20, 0x1, P4 ;  /* 0x0000000d980b7211 */ /* 0x000fe400020f0c14 */
[----:B------:R-:W-:Y:S01]  /*ae60*/  PRMT R3, R23, 0x7610, R3 ;  /* 0x0000761017037816 */ /* 0x000fe20000000003 */
[----:B------:R0:W-:Y:S01]  /*ae70*/  @P2 STG.E.U16 desc[UR36][R8.64+0x2], R17 ;  /* 0x0000021108002986 */ /* 0x0001e2000c101524 */
[----:B------:R-:W-:Y:S05]  /*ae80*/  @!P3 BRA `(.L_x_285) ;  /* 0x000000000004b947 */ /* 0x000fea0003800000 */
[----:B------:R2:W5:Y:S02]  /*ae90*/  LDG.E.LTC128B.U16 R3, desc[UR36][R10.64] ;  /* 0x000000240a037981 */ /* 0x000564000c1e1520 */
.L_x_285:
[----:B------:R-:W-:Y:S05]  /*aea0*/  BSYNC B1 ;  /* 0x0000000000017941 */ /* 0x000fea0003800000 */
.L_x_284:
[----:B--2--5:R-:W-:Y:S01]  /*aeb0*/  IMAD.U32 R11, R3, 0x10000, RZ ;  /* 0x00010000030b7824 */ /* 0x024fe200078e00ff */
[----:B------:R-:W-:Y:S01]  /*aec0*/  IADD3 R10, P2, R8, R158, RZ ;  /* 0x0000009e080a7210 */ /* 0x000fe20007f5e0ff */
[----:B------:R-:W-:Y:S01]  /*aed0*/  IMAD.X R15, R19, 0x1, R165, P5 ;  /* 0x00000001130f7824 */ /* 0x000fe200028e06a5 */
[----:B------:R-:W-:Y:S01]  /*aee0*/  ISETP.GT.AND P5, PT, R0, 0x1, P1 ;  /* 0x000000010000780c */ /* 0x000fe20000fa4270 */
[----:B------:R-:W-:Y:S01]  /*aef0*/  FMUL R11, R11, R16 ;  /* 0x000000100b0b7220 */ /* 0x000fe20000400000 */
[----:B------:R-:W-:Y:S01]  /*af00*/  BSSY B1, `(.L_x_286) ;  /* 0x000000b000017945 */ /* 0x000fe20003800000 */
[----:B------:R-:W-:-:S04]  /*af10*/  IMAD.WIDE.U32 R22, R22, UR43, R14 ;  /* 0x0000002b16167c25 */ /* 0x000fc8000f8e000e */
[----:B------:R-:W-:Y:S01]  /*af20*/  FFMA R11, R26, R2, R11 ;  /* 0x000000021a0b7223 */ /* 0x000fe2000000000b */
[----:B------:R-:W-:Y:S01]  /*af30*/  IMAD.IADD R157, R157, 0x1, R23 ;  /* 0x000000019d9d7824 */ /* 0x000fe200078e0217 */
[----:B------:R-:W-:-:S03]  /*af40*/  LEA R12, P4, R22, R12, 0x1 ;  /* 0x0000000c160c7211 */ /* 0x000fc600078808ff */
[----:B------:R-:W-:Y:S01]  /*af50*/  F2FP.BF16.F32.PACK_AB R14, RZ, R11 ;  /* 0x0000000bff0e723e */ /* 0x000fe200000010ff */
[----:B------:R-:W-:Y:S01]  /*af60*/  IMAD.X R11, R9, 0x1, R156, P2 ;  /* 0x00000001090b7824 */ /* 0x000fe200010e069c */
[----:B------:R-:W-:-:S04]  /*af70*/  LEA.HI.X R13, R22, R13, R157, 0x1, P4 ;  /* 0x0000000d160d7211 */ /* 0x000fc800020f0c9d */
[----:B------:R2:W-:Y:S01]  /*af80*/  @P3 STG.E.U16 desc[UR36][R10.64], R14 ;  /* 0x0000000e0a003986 */ /* 0x0005e2000c101524 */
[----:B------:R-:W-:Y:S05]  /*af90*/  @!P5 BRA `(.L_x_287) ;  /* 0x000000000004d947 */ /* 0x000fea0003800000 */
[----:B------:R3:W5:Y:S02]  /*afa0*/  LDG.E.LTC128B.U16 R3, desc[UR36][R12.64+0x2] ;  /* 0x000002240c037981 */ /* 0x000764000c1e1520 */
.L_x_287:
[----:B------:R-:W-:Y:S05]  /*afb0*/  BSYNC B1 ;  /* 0x0000000000017941 */ /* 0x000fea0003800000 */
.L_x_286:
[----:B-----5:R-:W-:Y:S01]  /*afc0*/  SHF.L.U32 R15, R3, 0x10, RZ ;  /* 0x00000010030f7819 */ /* 0x020fe200000006ff */
[----:B------:R-:W-:Y:S01]  /*afd0*/  BSSY B1, `(.L_x_288) ;  /* 0x0000008000017945 */ /* 0x000fe20003800000 */
[----:B------:R-:W-:-:S03]  /*afe0*/  ISETP.GT.AND P2, PT, R0, 0x8, P0 ;  /* 0x000000080000780c */ /* 0x000fc60000744270 */
[----:B--2---:R-:W-:-:S04]  /*aff0*/  FMUL R14, R15, R16 ;  /* 0x000000100f0e7220 */ /* 0x004fc80000400000 */
[----:B------:R-:W-:-:S05]  /*b000*/  FFMA R14, R27, R2, R14 ;  /* 0x000000021b0e7223 */ /* 0x000fca000000000e */
[----:B------:R-:W-:-:S05]  /*b010*/  F2FP.BF16.F32.PACK_AB R14, RZ, R14 ;  /* 0x0000000eff0e723e */ /* 0x000fca00000010ff */
[----:B------:R2:W-:Y:S01]  /*b020*/  @P5 STG.E.U16 desc[UR36][R10.64+0x2], R14 ;  /* 0x0000020e0a005986 */ /* 0x0005e2000c101524 */
[----:B------:R-:W-:Y:S05]  /*b030*/  @!P2 BRA `(.L_x_289) ;  /* 0x000000000004a947 */ /* 0x000fea0003800000 */
[----:B------:R4:W5:Y:S02]  /*b040*/  LDG.E.LTC128B.U16 R3, desc[UR36][R6.64+0x10] ;  /* 0x0000102406037981 */ /* 0x000964000c1e1520 */
.L_x_289:
[----:B------:R-:W-:Y:S05]  /*b050*/  BSYNC B1 ;  /* 0x0000000000017941 */ /* 0x000fea0003800000 */
.L_x_288:
[----:B--2--5:R-:W-:Y:S01]  /*b060*/  IMAD.U32 R11, R3, 0x10000, RZ ;  /* 0x00010000030b7824 */ /* 0x024fe200078e00ff */
[----:B------:R-:W-:Y:S01]  /*b070*/  ISETP.GT.AND P3, PT, R0, 0x9, P0 ;  /* 0x000000090000780c */ /* 0x000fe20000764270 */
[----:B------:R-:W-:Y:S02]  /*b080*/  BSSY B1, `(.L_x_290) ;  /* 0x0000007000017945 */ /* 0x000fe40003800000 */
[----:B------:R-:W-:-:S04]  /*b090*/  FMUL R11, R11, R16 ;  /* 0x000000100b0b7220 */ /* 0x000fc80000400000 */
[----:B------:R-:W-:-:S05]  /*b0a0*/  FFMA R11, R28, R2, R11 ;  /* 0x000000021c0b7223 */ /* 0x000fca000000000b */
[----:B------:R-:W-:-:S05]  /*b0b0*/  F2FP.BF16.F32.PACK_AB R11, RZ, R11 ;  /* 0x0000000bff0b723e */ /* 0x000fca00000010ff */
[----:B------:R2:W-:Y:S01]  /*b0c0*/  @P2 STG.E.U16 desc[UR36][R8.64+0x10], R11 ;  /* 0x0000100b08002986 */ /* 0x0005e2000c101524 */
[----:B------:R-:W-:Y:S05]  /*b0d0*/  @!P3 BRA `(.L_x_291) ;  /* 0x000000000004b947 */ /* 0x000fea0003800000 */
[----:B------:R0:W5:Y:S02]  /*b0e0*/  LDG.E.LTC128B.U16 R3, desc[UR36][R6.64+0x12] ;  /* 0x0000122406037981 */ /* 0x000164000c1e1520 */
.L_x_291:
[----:B------:R-:W-:Y:S05]  /*b0f0*/  BSYNC B1 ;  /* 0x0000000000017941 */ /* 0x000fea0003800000 */
.L_x_290:
        /* <DEDUP_REMOVED lines=9> */
.L_x_293:
[----:B------:R-:W-:Y:S05]  /*b190*/  BSYNC B1 ;  /* 0x0000000000017941 */ /* 0x000fea0003800000 */
.L_x_292:
[----:B-----5:R-:W-:Y:S01]  /*b1a0*/  IMAD.U32 R11, R3, 0x10000, RZ ;  /* 0x00010000030b7824 */ /* 0x020fe200078e00ff */
[----:B--2---:R-:W-:Y:S01]  /*b1b0*/  IADD3 R10, P3, R158, R8, RZ ;  /* 0x000000089e0a7210 */ /* 0x004fe20007f7e0ff */
[----:B------:R-:W-:Y:S01]  /*b1c0*/  BSSY B1, `(.L_x_294) ;  /* 0x0000009000017945 */ /* 0x000fe20003800000 */
[----:B------:R-:W-:Y:S01]  /*b1d0*/  ISETP.GT.AND P2, PT, R0, 0x9, P1 ;  /* 0x000000090000780c */ /* 0x000fe20000f44270 */
[----:B------:R-:W-:-:S04]  /*b1e0*/  FMUL R11, R11, R16 ;  /* 0x000000100b0b7220 */ /* 0x000fc80000400000 */
[----:B------:R-:W-:-:S05]  /*b1f0*/  FFMA R11, R30, R2, R11 ;  /* 0x000000021e0b7223 */ /* 0x000fca000000000b */
[----:B------:R-:W-:Y:S01]  /*b200*/  F2FP.BF16.F32.PACK_AB R14, RZ, R11 ;  /* 0x0000000bff0e723e */ /* 0x000fe200000010ff */
[----:B------:R-:W-:-:S05]  /*b210*/  IMAD.X R11, R156, 0x1, R9, P3 ;  /* 0x000000019c0b7824 */ /* 0x000fca00018e0609 */
[----:B------:R2:W-:Y:S01]  /*b220*/  @P4 STG.E.U16 desc[UR36][R10.64+0x10], R14 ;  /* 0x0000100e0a004986 */ /* 0x0005e2000c101524 */
[----:B------:R-:W-:Y:S05]  /*b230*/  @!P2 BRA `(.L_x_295) ;  /* 0x000000000004a947 */ /* 0x000fea0003800000 */
[----:B------:R0:W5:Y:S02]  /*b240*/  LDG.E.LTC128B.U16 R3, desc[UR36][R12.64+0x12] ;  /* 0x000012240c037981 */ /* 0x000164000c1e1520 */
.L_x_295:
[----:B------:R-:W-:Y:S05]  /*b250*/  BSYNC B1 ;  /* 0x0000000000017941 */ /* 0x000fea0003800000 */
.L_x_294:
[----:B--2--5:R-:W-:Y:S01]  /*b260*/  IMAD.U32 R11, R3, 0x10000, RZ ;  /* 0x00010000030b7824 */ /* 0x024fe200078e00ff */
[----:B------:R-:W-:Y:S01]  /*b270*/  IADD3 R158, P3, P4, R158, R4, R159 ;  /* 0x000000049e9e7210 */ /* 0x000fe20007c7e09f */
[----:B------:R-:W-:Y:S01]  /*b280*/  BSSY B1, `(.L_x_296) ;  /* 0x0000009000017945 */ /* 0x000fe20003800000 */
[----:B------:R-:W-:Y:S01]  /*b290*/  ISETP.GT.AND P5, PT, R0, 0x10, P0 ;  /* 0x000000100000780c */ /* 0x000fe200007a4270 */
[----:B------:R-:W-:Y:S01]  /*b2a0*/  FMUL R10, R11, R16 ;  /* 0x000000100b0a7220 */ /* 0x000fe20000400000 */
[----:B------:R-:W-:-:S03]  /*b2b0*/  IADD3.X R159, R156, R5, R161, P3, P4 ;  /* 0x000000059c9f7210 */ /* 0x000fc60001fe84a1 */
[----:B------:R-:W-:-:S05]  /*b2c0*/  FFMA R10, R31, R2, R10 ;  /* 0x000000021f0a7223 */ /* 0x000fca000000000a */
[----:B------:R-:W-:-:S05]  /*b2d0*/  F2FP.BF16.F32.PACK_AB R10, RZ, R10 ;  /* 0x0000000aff0a723e */ /* 0x000fca00000010ff */
[----:B------:R2:W-:Y:S01]  /*b2e0*/  @P2 STG.E.U16 desc[UR36][R158.64+0x12], R10 ;  /* 0x0000120a9e002986 */ /* 0x0005e2000c101524 */
[----:B------:R-:W-:Y:S05]  /*b2f0*/  @!P5 BRA `(.L_x_297) ;  /* 0x000000000004d947 */ /* 0x000fea0003800000 */
[----:B------:R0:W5:Y:S02]  /*b300*/  LDG.E.LTC128B.U16 R3, desc[UR36][R6.64+0x20] ;  /* 0x0000202406037981 */ /* 0x000164000c1e1520 */
.L_x_297:
[----:B------:R-:W-:Y:S05]  /*b310*/  BSYNC B1 ;  /* 0x0000000000017941 */ /* 0x000fea0003800000 */
.L_x_296:
[----:B-----5:R-:W-:Y:S01]  /*b320*/  IMAD.U32 R5, R3, 0x10000, RZ ;  /* 0x0001000003057824 */ /* 0x020fe200078e00ff */
        /* <DEDUP_REMOVED lines=8> */
.L_x_299:
[----:B------:R-:W-:Y:S05]  /*b3b0*/  BSYNC B1 ;  /* 0x0000000000017941 */ /* 0x000fea0003800000 */
.L_x_298:
[----:B0----5:R-:W-:Y:S01]  /*b3c0*/  IMAD.U32 R5, R3, 0x10000, RZ ;  /* 0x0001000003057824 */ /* 0x021fe200078e00ff */
        /* <DEDUP_REMOVED lines=8> */
.L_x_301:
[----:B------:R-:W-:Y:S05]  /*b450*/  BSYNC B1 ;  /* 0x0000000000017941 */ /* 0x000fea0003800000 */
.L_x_300:
[----:B-----5:R-:W-:Y:S01]  /*b460*/  SHF.L.U32 R5, R3, 0x10, RZ ;  /* 0x0000001003057819 */ /* 0x020fe200000006ff */
[----:B0-----:R-:W-:Y:S01]  /*b470*/  @P3 IMAD.MOV.U32 R4, RZ, RZ, R158 ;  /* 0x000000ffff043224 */ /* 0x001fe200078e009e */
[----:B------:R-:W-:Y:S01]  /*b480*/  ISETP.GT.AND P2, PT, R0, 0x11, P1 ;  /* 0x000000110000780c */ /* 0x000fe20000f44270 */
[----:B------:R-:W-:Y:S02]  /*b490*/  BSSY B1, `(.L_x_302) ;  /* 0x0000009000017945 */ /* 0x000fe40003800000 */
[----:B------:R-:W-:-:S04]  /*b4a0*/  FMUL R5, R5, R16 ;  /* 0x0000001005057220 */ /* 0x000fc80000400000 */
[----:B------:R-:W-:-:S05]  /*b4b0*/  FFMA R5, R34, R2, R5 ;  /* 0x0000000222057223 */ /* 0x000fca0000000005 */
[----:B------:R-:W-:-:S04]  /*b4c0*/  F2FP.BF16.F32.PACK_AB R5, RZ, R5 ;  /* 0x00000005ff05723e */ /* 0x000fc800000010ff */
[----:B--2---:R-:W-:Y:S01]  /*b4d0*/  PRMT R10, R5, 0x7610, R10 ;  /* 0x00007610050a7816 */ /* 0x004fe2000000000a */
[----:B------:R-:W-:-:S05]  /*b4e0*/  @P3 IMAD.MOV.U32 R5, RZ, RZ, R159 ;  /* 0x000000ffff053224 */ /* 0x000fca00078e009f */
[----:B------:R0:W-:Y:S01]  /*b4f0*/  @P3 STG.E.U16 desc[UR36][R4.64+0x20], R10 ;  /* 0x0000200a04003986 */ /* 0x0001e2000c101524 */
[----:B------:R-:W-:Y:S05]  /*b500*/  @!P2 BRA `(.L_x_303) ;  /* 0x000000000004a947 */ /* 0x000fea0003800000 */
[----:B------:R2:W5:Y:S02]  /*b510*/  LDG.E.LTC128B.U16 R3, desc[UR36][R12.64+0x22] ;  /* 0x000022240c037981 */ /* 0x000564000c1e1520 */
.L_x_303:
[----:B------:R-:W-:Y:S05]  /*b520*/  BSYNC B1 ;  /* 0x0000000000017941 */ /* 0x000fea0003800000 */
.L_x_302:
[----:B0----5:R-:W-:Y:S01]  /*b530*/  IMAD.U32 R5, R3, 0x10000, RZ ;  /* 0x0001000003057824 */ /* 0x021fe200078e00ff */
[----:B------:R-:W-:Y:S01]  /*b540*/  ISETP.GT.AND P3, PT, R0, 0x18, P0 ;  /* 0x000000180000780c */ /* 0x000fe20000764270 */
[----:B------:R-:W-:Y:S02]  /*b550*/  BSSY B1, `(.L_x_304) ;  /* 0x000000a000017945 */ /* 0x000fe40003800000 */
[----:B------:R-:W-:Y:S01]  /*b560*/  FMUL R4, R5, R16 ;  /* 0x0000001005047220 */ /* 0x000fe20000400000 */
[----:B------:R-:W-:-:S03]  /*b570*/  @P2 IMAD.MOV.U32 R5, RZ, RZ, R159 ;  /* 0x000000ffff052224 */ /* 0x000fc600078e009f */
[----:B------:R-:W-:-:S05]  /*b580*/  FFMA R4, R35, R2, R4 ;  /* 0x0000000223047223 */ /* 0x000fca0000000004 */
[----:B------:R-:W-:-:S04]  /*b590*/  F2FP.BF16.F32.PACK_AB R4, RZ, R4 ;  /* 0x00000004ff04723e */ /* 0x000fc800000010ff */
[----:B------:R-:W-:Y:S01]  /*b5a0*/  PRMT R10, R4, 0x7610, R10 ;  /* 0x00007610040a7816 */ /* 0x000fe2000000000a */
[----:B------:R-:W-:-:S05]  /*b5b0*/  @P2 IMAD.MOV.U32 R4, RZ, RZ, R158 ;  /* 0x000000ffff042224 */ /* 0x000fca00078e009e */
[----:B------:R0:W-:Y:S01]  /*b5c0*/  @P2 STG.E.U16 desc[UR36][R4.64+0x22], R10 ;  /* 0x0000220a04002986 */ /* 0x0001e2000c101524 */
[----:B------:R-:W-:Y:S05]  /*b5d0*/  @!P3 BRA `(.L_x_305) ;  /* 0x000000000004b947 */ /* 0x000fea0003800000 */
[----:B------:R0:W5:Y:S02]  /*b5e0*/  LDG.E.LTC128B.U16 R3, desc[UR36][R6.64+0x30] ;  /* 0x0000302406037981 */ /* 0x000164000c1e1520 */
.L_x_305:
[----:B------:R-:W-:Y:S05]  /*b5f0*/  BSYNC B1 ;  /* 0x0000000000017941 */ /* 0x000fea0003800000 */
.L_x_304:
        /* <DEDUP_REMOVED lines=9> */
.L_x_307:
[----:B------:R-:W-:Y:S05]  /*b690*/  BSYNC B1 ;  /* 0x0000000000017941 */ /* 0x000fea0003800000 */
.L_x_306:
        /* <DEDUP_REMOVED lines=9> */
.L_x_309:
[----:B------:R-:W-:Y:S05]  /*b730*/  BSYNC B1 ;  /* 0x0000000000017941 */ /* 0x000fea0003800000 */
.L_x_308:
[----:B-----5:R-:W-:Y:S01]  /*b740*/  SHF.L.U32 R5, R3, 0x10, RZ ;  /* 0x0000001003057819 */ /* 0x020fe200000006ff */
[----:B0-----:R-:W-:Y:S01]  /*b750*/  @P3 IMAD.MOV.U32 R4, RZ, RZ, R158 ;  /* 0x000000ffff043224 */ /* 0x001fe200078e009e */
[----:B------:R-:W-:Y:S01]  /*b760*/  ISETP.GT.AND P2, PT, R0, 0x19, P1 ;  /* 0x000000190000780c */ /* 0x000fe20000f44270 */
[----:B------:R-:W-:Y:S02]  /*b770*/  BSSY B1, `(.L_x_310) ;  /* 0x0000009000017945 */ /* 0x000fe40003800000 */
[----:B------:R-:W-:-:S04]  /*b780*/  FMUL R5, R5, R16 ;  /* 0x0000001005057220 */ /* 0x000fc80000400000 */
[----:B------:R-:W-:-:S05]  /*b790*/  FFMA R5, R38, R2, R5 ;  /* 0x0000000226057223 */ /* 0x000fca0000000005 */
[----:B------:R-:W-:-:S04]  /*b7a0*/  F2FP.BF16.F32.PACK_AB R5, RZ, R5 ;  /* 0x00000005ff05723e */ /* 0x000fc800000010ff */
[----:B------:R-:W-:Y:S01]  /*b7b0*/  PRMT R10, R5, 0x7610, R10 ;  /* 0x00007610050a7816 */ /* 0x000fe2000000000a */
[----:B------:R-:W-:-:S05]  /*b7c0*/  @P3 IMAD.MOV.U32 R5, RZ, RZ, R159 ;  /* 0x000000ffff053224 */ /* 0x000fca00078e009f */
[----:B------:R0:W-:Y:S01]  /*b7d0*/  @P3 STG.E.U16 desc[UR36][R4.64+0x30], R10 ;  /* 0x0000300a04003986 */ /* 0x0001e2000c101524 */
[----:B------:R-:W-:Y:S05]  /*b7e0*/  @!P2 BRA `(.L_x_311) ;  /* 0x000000000004a947 */ /* 0x000fea0003800000 */
[----:B------:R0:W5:Y:S02]  /*b7f0*/  LDG.E.LTC128B.U16 R3, desc[UR36][R12.64+0x32] ;  /* 0x000032240c037981 */ /* 0x000164000c1e1520 */
.L_x_311:
[----:B------:R-:W-:Y:S05]  /*b800*/  BSYNC B1 ;  /* 0x0000000000017941 */ /* 0x000fea0003800000 */
.L_x_310:
        /* <DEDUP_REMOVED lines=12> */
.L_x_313:
[----:B------:R-:W-:Y:S05]  /*b8d0*/  BSYNC B1 ;  /* 0x0000000000017941 */ /* 0x000fea0003800000 */
.L_x_312:
        /* <DEDUP_REMOVED lines=9> */
.L_x_315:
[----:B------:R-:W-:Y:S05]  /*b970*/  BSYNC B1 ;  /* 0x0000000000017941 */ /* 0x000fea0003800000 */
.L_x_314:
        /* <DEDUP_REMOVED lines=9> */
.L_x_317:
[----:B------:R-:W-:Y:S05]  /*ba10*/  BSYNC B1 ;  /* 0x0000000000017941 */ /* 0x000fea0003800000 */
.L_x_316:
        /* <DEDUP_REMOVED lines=12> */
.L_x_319:
[----:B------:R-:W-:Y:S05]  /*bae0*/  BSYNC B1 ;  /* 0x0000000000017941 */ /* 0x000fea0003800000 */
.L_x_318:
        /* <DEDUP_REMOVED lines=12> */
.L_x_321:
[----:B------:R-:W-:Y:S05]  /*bbb0*/  BSYNC B1 ;  /* 0x0000000000017941 */ /* 0x000fea0003800000 */
.L_x_320:
        /* <DEDUP_REMOVED lines=9> */
.L_x_323:
[----:B------:R-:W-:Y:S05]  /*bc50*/  BSYNC B1 ;  /* 0x0000000000017941 */ /* 0x000fea0003800000 */
.L_x_322:
        /* <DEDUP_REMOVED lines=9> */
.L_x_325:
[----:B------:R-:W-:Y:S05]  /*bcf0*/  BSYNC B1 ;  /* 0x0000000000017941 */ /* 0x000fea0003800000 */
.L_x_324:
        /* <DEDUP_REMOVED lines=12> */
.L_x_327:
[----:B------:R-:W-:Y:S05]  /*bdc0*/  BSYNC B1 ;  /* 0x0000000000017941 */ /* 0x000fea0003800000 */
.L_x_326:
        /* <DEDUP_REMOVED lines=12> */
.L_x_329:
[----:B------:R-:W-:Y:S05]  /*be90*/  BSYNC B1 ;  /* 0x0000000000017941 */ /* 0x000fea0003800000 */
.L_x_328:
        /* <DEDUP_REMOVED lines=9> */
.L_x_331:
[----:B------:R-:W-:Y:S05]  /*bf30*/  BSYNC B1 ;  /* 0x0000000000017941 */ /* 0x000fea0003800000 */
.L_x_330:
        /* <DEDUP_REMOVED lines=9> */
.L_x_333:
[----:B------:R-:W-:Y:S05]  /*bfd0*/  BSYNC B1 ;  /* 0x0000000000017941 */ /* 0x000fea0003800000 */
.L_x_332:
        /* <DEDUP_REMOVED lines=12> */
.L_x_335:
[----:B------:R-:W-:Y:S05]  /*c0a0*/  BSYNC B1 ;  /* 0x0000000000017941 */ /* 0x000fea0003800000 */
.L_x_334:
        /* <DEDUP_REMOVED lines=12> */
.L_x_337:
[----:B------:R-:W-:Y:S05]  /*c170*/  BSYNC B1 ;  /* 0x0000000000017941 */ /* 0x000fea0003800000 */
.L_x_336:
        /* <DEDUP_REMOVED lines=9> */
.L_x_339:
[----:B------:R-:W-:Y:S05]  /*c210*/  BSYNC B1 ;  /* 0x0000000000017941 */ /* 0x000fea0003800000 */
.L_x_338:
        /* <DEDUP_REMOVED lines=9> */
.L_x_341:
[----:B------:R-:W-:Y:S05]  /*c2b0*/  BSYNC B1 ;  /* 0x0000000000017941 */ /* 0x000fea0003800000 */
.L_x_340:
        /* <DEDUP_REMOVED lines=12> */
.L_x_343:
[----:B------:R-:W-:Y:S05]  /*c380*/  BSYNC B1 ;  /* 0x0000000000017941 */ /* 0x000fea0003800000 */
.L_x_342:
        /* <DEDUP_REMOVED lines=12> */
.L_x_345:
[----:B------:R-:W-:Y:S05]  /*c450*/  BSYNC B1 ;  /* 0x0000000000017941 */ /* 0x000fea0003800000 */
.L_x_344:
        /* <DEDUP_REMOVED lines=9> */
.L_x_347:
[----:B------:R-:W-:Y:S05]  /*c4f0*/  BSYNC B1 ;  /* 0x0000000000017941 */ /* 0x000fea0003800000 */
.L_x_346:
        /* <DEDUP_REMOVED lines=9> */
.L_x_349:
[----:B------:R-:W-:Y:S05]  /*c590*/  BSYNC B1 ;  /* 0x0000000000017941 */ /* 0x000fea0003800000 */
.L_x_348:
        /* <DEDUP_REMOVED lines=12> */
.L_x_351:
[----:B------:R-:W-:Y:S05]  /*c660*/  BSYNC B1 ;  /* 0x0000000000017941 */ /* 0x000fea0003800000 */
.L_x_350:
        /* <DEDUP_REMOVED lines=12> */
.L_x_353:
[----:B------:R-:W-:Y:S05]  /*c730*/  BSYNC B1 ;  /* 0x0000000000017941 */ /* 0x000fea0003800000 */
.L_x_352:
        /* <DEDUP_REMOVED lines=9> */
.L_x_355:
[----:B------:R-:W-:Y:S05]  /*c7d0*/  BSYNC B1 ;  /* 0x0000000000017941 */ /* 0x000fea0003800000 */
.L_x_354:
        /* <DEDUP_REMOVED lines=9> */
.L_x_357:
[----:B------:R-:W-:Y:S05]  /*c870*/  BSYNC B1 ;  /* 0x0000000000017941 */ /* 0x000fea0003800000 */
.L_x_356:
        /* <DEDUP_REMOVED lines=12> */
.L_x_359:
[----:B------:R-:W-:Y:S05]  /*c940*/  BSYNC B1 ;  /* 0x0000000000017941 */ /* 0x000fea0003800000 */
.L_x_358:
        /* <DEDUP_REMOVED lines=12> */
.L_x_361:
[----:B------:R-:W-:Y:S05]  /*ca10*/  BSYNC B1 ;  /* 0x0000000000017941 */ /* 0x000fea0003800000 */
.L_x_360:
        /* <DEDUP_REMOVED lines=9> */
.L_x_363:
[----:B------:R-:W-:Y:S05]  /*cab0*/  BSYNC B1 ;  /* 0x0000000000017941 */ /* 0x000fea0003800000 */
.L_x_362:
        /* <DEDUP_REMOVED lines=9> */
.L_x_365:
[----:B------:R-:W-:Y:S05]  /*cb50*/  BSYNC B1 ;  /* 0x0000000000017941 */ /* 0x000fea0003800000 */
.L_x_364:
        /* <DEDUP_REMOVED lines=12> */
.L_x_367:
[----:B------:R-:W-:Y:S05]  /*cc20*/  BSYNC B1 ;  /* 0x0000000000017941 */ /* 0x000fea0003800000 */
.L_x_366:
        /* <DEDUP_REMOVED lines=12> */
.L_x_369:
[----:B------:R-:W-:Y:S05]  /*ccf0*/  BSYNC B1 ;  /* 0x0000000000017941 */ /* 0x000fea0003800000 */
.L_x_368:
        /* <DEDUP_REMOVED lines=9> */
.L_x_371:
[----:B------:R-:W-:Y:S05]  /*cd90*/  BSYNC B1 ;  /* 0x0000000000017941 */ /* 0x000fea0003800000 */
.L_x_370:
        /* <DEDUP_REMOVED lines=9> */
.L_x_373:
[----:B------:R-:W-:Y:S05]  /*ce30*/  BSYNC B1 ;  /* 0x0000000000017941 */ /* 0x000fea0003800000 */
.L_x_372:
        /* <DEDUP_REMOVED lines=12> */
.L_x_375:
[----:B------:R-:W-:Y:S05]  /*cf00*/  BSYNC B1 ;  /* 0x0000000000017941 */ /* 0x000fea0003800000 */
.L_x_374:
        /* <DEDUP_REMOVED lines=12> */
.L_x_377:
[----:B------:R-:W-:Y:S05]  /*cfd0*/  BSYNC B1 ;  /* 0x0000000000017941 */ /* 0x000fea0003800000 */
.L_x_376:
        /* <DEDUP_REMOVED lines=9> */
.L_x_379:
[----:B------:R-:W-:Y:S05]  /*d070*/  BSYNC B1 ;  /* 0x0000000000017941 */ /* 0x000fea0003800000 */
.L_x_378:
        /* <DEDUP_REMOVED lines=9> */
.L_x_381:
[----:B------:R-:W-:Y:S05]  /*d110*/  BSYNC B1 ;  /* 0x0000000000017941 */ /* 0x000fea0003800000 */
.L_x_380:
        /* <DEDUP_REMOVED lines=12> */
.L_x_383:
[----:B------:R-:W-:Y:S05]  /*d1e0*/  BSYNC B1 ;  /* 0x0000000000017941 */ /* 0x000fea0003800000 */
.L_x_382:
        /* <DEDUP_REMOVED lines=12> */
.L_x_385:
[----:B------:R-:W-:Y:S05]  /*d2b0*/  BSYNC B1 ;  /* 0x0000000000017941 */ /* 0x000fea0003800000 */
.L_x_384:
        /* <DEDUP_REMOVED lines=9> */
.L_x_387:
[----:B------:R-:W-:Y:S05]  /*d350*/  BSYNC B1 ;  /* 0x0000000000017941 */ /* 0x000fea0003800000 */
.L_x_386:
        /* <DEDUP_REMOVED lines=9> */
.L_x_389:
[----:B------:R-:W-:Y:S05]  /*d3f0*/  BSYNC B1 ;  /* 0x0000000000017941 */ /* 0x000fea0003800000 */
.L_x_388:
        /* <DEDUP_REMOVED lines=12> */
.L_x_391:
[----:B------:R-:W-:Y:S05]  /*d4c0*/  BSYNC B1 ;  /* 0x0000000000017941 */ /* 0x000fea0003800000 */
.L_x_390:
        /* <DEDUP_REMOVED lines=12> */
.L_x_393:
[----:B------:R-:W-:Y:S05]  /*d590*/  BSYNC B1 ;  /* 0x0000000000017941 */ /* 0x000fea0003800000 */
.L_x_392:
        /* <DEDUP_REMOVED lines=9> */
.L_x_395:
[----:B------:R-:W-:Y:S05]  /*d630*/  BSYNC B1 ;  /* 0x0000000000017941 */ /* 0x000fea0003800000 */
.L_x_394:
        /* <DEDUP_REMOVED lines=9> */
.L_x_397:
[----:B------:R-:W-:Y:S05]  /*d6d0*/  BSYNC B1 ;  /* 0x0000000000017941 */ /* 0x000fea0003800000 */
.L_x_396:
        /* <DEDUP_REMOVED lines=12> */
.L_x_399:
[----:B------:R-:W-:Y:S05]  /*d7a0*/  BSYNC B1 ;  /* 0x0000000000017941 */ /* 0x000fea0003800000 */
.L_x_398:
        /* <DEDUP_REMOVED lines=12> */
.L_x_401:
[----:B------:R-:W-:Y:S05]  /*d870*/  BSYNC B1 ;  /* 0x0000000000017941 */ /* 0x000fea0003800000 */
.L_x_400:
        /* <DEDUP_REMOVED lines=9> */
.L_x_403:
[----:B------:R-:W-:Y:S05]  /*d910*/  BSYNC B1 ;  /* 0x0000000000017941 */ /* 0x000fea0003800000 */
.L_x_402:
        /* <DEDUP_REMOVED lines=9> */
.L_x_405:
[----:B------:R-:W-:Y:S05]  /*d9b0*/  BSYNC B1 ;  /* 0x0000000000017941 */ /* 0x000fea0003800000 */
.L_x_404:
        /* <DEDUP_REMOVED lines=12> */
.L_x_407:
[----:B------:R-:W-:Y:S05]  /*da80*/  BSYNC B1 ;  /* 0x0000000000017941 */ /* 0x000fea0003800000 */
.L_x_406:
        /* <DEDUP_REMOVED lines=12> */
.L_x_409:
[----:B------:R-:W-:Y:S05]  /*db50*/  BSYNC B1 ;  /* 0x0000000000017941 */ /* 0x000fea0003800000 */
.L_x_408:
        /* <DEDUP_REMOVED lines=9> */
.L_x_411:
[----:B------:R-:W-:Y:S05]  /*dbf0*/  BSYNC B1 ;  /* 0x0000000000017941 */ /* 0x000fea0003800000 */
.L_x_410:
        /* <DEDUP_REMOVED lines=9> */
.L_x_413:
[----:B------:R-:W-:Y:S05]  /*dc90*/  BSYNC B1 ;  /* 0x0000000000017941 */ /* 0x000fea0003800000 */
.L_x_412:
        /* <DEDUP_REMOVED lines=12> */
.L_x_415:
[----:B------:R-:W-:Y:S05]  /*dd60*/  BSYNC B1 ;  /* 0x0000000000017941 */ /* 0x000fea0003800000 */
.L_x_414:
        /* <DEDUP_REMOVED lines=12> */
.L_x_417:
[----:B------:R-:W-:Y:S05]  /*de30*/  BSYNC B1 ;  /* 0x0000000000017941 */ /* 0x000fea0003800000 */
.L_x_416:
        /* <DEDUP_REMOVED lines=9> */
.L_x_419:
[----:B------:R-:W-:Y:S05]  /*ded0*/  BSYNC B1 ;  /* 0x0000000000017941 */ /* 0x000fea0003800000 */
.L_x_418:
        /* <DEDUP_REMOVED lines=9> */
.L_x_421:
[----:B------:R-:W-:Y:S05]  /*df70*/  BSYNC B1 ;  /* 0x0000000000017941 */ /* 0x000fea0003800000 */
.L_x_420:
        /* <DEDUP_REMOVED lines=12> */
.L_x_423:
[----:B------:R-:W-:Y:S05]  /*e040*/  BSYNC B1 ;  /* 0x0000000000017941 */ /* 0x000fea0003800000 */
.L_x_422:
        /* <DEDUP_REMOVED lines=12> */
.L_x_425:
[----:B------:R-:W-:Y:S05]  /*e110*/  BSYNC B1 ;  /* 0x0000000000017941 */ /* 0x000fea0003800000 */
.L_x_424:
        /* <DEDUP_REMOVED lines=9> */
.L_x_427:
[----:B------:R-:W-:Y:S05]  /*e1b0*/  BSYNC B1 ;  /* 0x0000000000017941 */ /* 0x000fea0003800000 */
.L_x_426:
        /* <DEDUP_REMOVED lines=9> */
.L_x_429:
[----:B------:R-:W-:Y:S05]  /*e250*/  BSYNC B1 ;  /* 0x0000000000017941 */ /* 0x000fea0003800000 */
.L_x_428:
        /* <DEDUP_REMOVED lines=12> */
.L_x_431:
[----:B------:R-:W-:Y:S05]  /*e320*/  BSYNC B1 ;  /* 0x0000000000017941 */ /* 0x000fea0003800000 */
.L_x_430:
        /* <DEDUP_REMOVED lines=12> */
.L_x_433:
[----:B------:R-:W-:Y:S05]  /*e3f0*/  BSYNC B1 ;  /* 0x0000000000017941 */ /* 0x000fea0003800000 */
.L_x_432:
        /* <DEDUP_REMOVED lines=9> */
.L_x_435:
[----:B------:R-:W-:Y:S05]  /*e490*/  BSYNC B1 ;  /* 0x0000000000017941 */ /* 0x000fea0003800000 */
.L_x_434:
        /* <DEDUP_REMOVED lines=9> */
.L_x_437:
[----:B------:R-:W-:Y:S05]  /*e530*/  BSYNC B1 ;  /* 0x0000000000017941 */ /* 0x000fea0003800000 */
.L_x_436:
        /* <DEDUP_REMOVED lines=12> */
.L_x_439:
[----:B------:R-:W-:Y:S05]  /*e600*/  BSYNC B1 ;  /* 0x0000000000017941 */ /* 0x000fea0003800000 */
.L_x_438:
        /* <DEDUP_REMOVED lines=12> */
.L_x_441:
[----:B------:R-:W-:Y:S05]  /*e6d0*/  BSYNC B1 ;  /* 0x0000000000017941 */ /* 0x000fea0003800000 */
.L_x_440:
        /* <DEDUP_REMOVED lines=9> */
.L_x_443:
[----:B------:R-:W-:Y:S05]  /*e770*/  BSYNC B1 ;  /* 0x0000000000017941 */ /* 0x000fea0003800000 */
.L_x_442:
        /* <DEDUP_REMOVED lines=9> */
.L_x_445:
[----:B------:R-:W-:Y:S05]  /*e810*/  BSYNC B1 ;  /* 0x0000000000017941 */ /* 0x000fea0003800000 */
.L_x_444:
        /* <DEDUP_REMOVED lines=12> */
.L_x_447:
[----:B------:R-:W-:Y:S05]  /*e8e0*/  BSYNC B1 ;  /* 0x0000000000017941 */ /* 0x000fea0003800000 */
.L_x_446:
        /* <DEDUP_REMOVED lines=12> */
.L_x_449:
[----:B------:R-:W-:Y:S05]  /*e9b0*/  BSYNC B1 ;  /* 0x0000000000017941 */ /* 0x000fea0003800000 */
.L_x_448:
        /* <DEDUP_REMOVED lines=9> */
.L_x_451:
[----:B------:R-:W-:Y:S05]  /*ea50*/  BSYNC B1 ;  /* 0x0000000000017941 */ /* 0x000fea0003800000 */
.L_x_450:
        /* <DEDUP_REMOVED lines=9> */
.L_x_453:
[----:B------:R-:W-:Y:S05]  /*eaf0*/  BSYNC B1 ;  /* 0x0000000000017941 */ /* 0x000fea0003800000 */
.L_x_452:
        /* <DEDUP_REMOVED lines=12> */
.L_x_455:
[----:B------:R-:W-:Y:S05]  /*ebc0*/  BSYNC B1 ;  /* 0x0000000000017941 */ /* 0x000fea0003800000 */
.L_x_454:
        /* <DEDUP_REMOVED lines=12> */
.L_x_457:
[----:B------:R-:W-:Y:S05]  /*ec90*/  BSYNC B1 ;  /* 0x0000000000017941 */ /* 0x000fea0003800000 */
.L_x_456:
        /* <DEDUP_REMOVED lines=9> */
.L_x_459:
[----:B------:R-:W-:Y:S05]  /*ed30*/  BSYNC B1 ;  /* 0x0000000000017941 */ /* 0x000fea0003800000 */
.L_x_458:
        /* <DEDUP_REMOVED lines=9> */
.L_x_461:
[----:B------:R-:W-:Y:S05]  /*edd0*/  BSYNC B1 ;  /* 0x0000000000017941 */ /* 0x000fea0003800000 */
.L_x_460:
        /* <DEDUP_REMOVED lines=12> */
.L_x_463:
[----:B------:R-:W-:Y:S05]  /*eea0*/  BSYNC B1 ;  /* 0x0000000000017941 */ /* 0x000fea0003800000 */
.L_x_462:
        /* <DEDUP_REMOVED lines=12> */
.L_x_465:
[----:B------:R-:W-:Y:S05]  /*ef70*/  BSYNC B1 ;  /* 0x0000000000017941 */ /* 0x000fea0003800000 */
.L_x_464:
        /* <DEDUP_REMOVED lines=9> */
.L_x_467:
[----:B------:R-:W-:Y:S05]  /*f010*/  BSYNC B1 ;  /* 0x0000000000017941 */ /* 0x000fea0003800000 */
.L_x_466:
        /* <DEDUP_REMOVED lines=9> */
.L_x_469:
[----:B------:R-:W-:Y:S05]  /*f0b0*/  BSYNC B1 ;  /* 0x0000000000017941 */ /* 0x000fea0003800000 */
.L_x_468:
        /* <DEDUP_REMOVED lines=12> */
.L_x_471:
[----:B------:R-:W-:Y:S05]  /*f180*/  BSYNC B1 ;  /* 0x0000000000017941 */ /* 0x000fea0003800000 */
.L_x_470:
        /* <DEDUP_REMOVED lines=12> */
.L_x_473:
[----:B------:R-:W-:Y:S05]  /*f250*/  BSYNC B1 ;  /* 0x0000000000017941 */ /* 0x000fea0003800000 */
.L_x_472:
        /* <DEDUP_REMOVED lines=9> */
.L_x_475:
[----:B------:R-:W-:Y:S05]  /*f2f0*/  BSYNC B1 ;  /* 0x0000000000017941 */ /* 0x000fea0003800000 */
.L_x_474:
        /* <DEDUP_REMOVED lines=9> */
.L_x_477:
[----:B------:R-:W-:Y:S05]  /*f390*/  BSYNC B1 ;  /* 0x0000000000017941 */ /* 0x000fea0003800000 */
.L_x_476:
        /* <DEDUP_REMOVED lines=12> */
.L_x_479:
[----:B------:R-:W-:Y:S05]  /*f460*/  BSYNC B1 ;  /* 0x0000000000017941 */ /* 0x000fea0003800000 */
.L_x_478:
        /* <DEDUP_REMOVED lines=12> */
.L_x_481:
[----:B------:R-:W-:Y:S05]  /*f530*/  BSYNC B1 ;  /* 0x0000000000017941 */ /* 0x000fea0003800000 */
.L_x_480:
        /* <DEDUP_REMOVED lines=9> */
.L_x_483:
[----:B------:R-:W-:Y:S05]  /*f5d0*/  BSYNC B1 ;  /* 0x0000000000017941 */ /* 0x000fea0003800000 */
.L_x_482:
        /* <DEDUP_REMOVED lines=9> */
.L_x_485:
[----:B------:R-:W-:Y:S05]  /*f670*/  BSYNC B1 ;  /* 0x0000000000017941 */ /* 0x000fea0003800000 */
.L_x_484:
        /* <DEDUP_REMOVED lines=12> */
.L_x_487:
[----:B------:R-:W-:Y:S05]  /*f740*/  BSYNC B1 ;  /* 0x0000000000017941 */ /* 0x000fea0003800000 */
.L_x_486:
        /* <DEDUP_REMOVED lines=12> */
.L_x_489:
[----:B------:R-:W-:Y:S05]  /*f810*/  BSYNC B1 ;  /* 0x0000000000017941 */ /* 0x000fea0003800000 */
.L_x_488:
        /* <DEDUP_REMOVED lines=9> */
.L_x_491:
[----:B------:R-:W-:Y:S05]  /*f8b0*/  BSYNC B1 ;  /* 0x0000000000017941 */ /* 0x000fea0003800000 */
.L_x_490:
        /* <DEDUP_REMOVED lines=9> */
.L_x_493:
[----:B------:R-:W-:Y:S05]  /*f950*/  BSYNC B1 ;  /* 0x0000000000017941 */ /* 0x000fea0003800000 */
.L_x_492:
        /* <DEDUP_REMOVED lines=12> */
.L_x_495:
[----:B------:R-:W-:Y:S05]  /*fa20*/  BSYNC B1 ;  /* 0x0000000000017941 */ /* 0x000fea0003800000 */
.L_x_494:
        /* <DEDUP_REMOVED lines=12> */
.L_x_497:
[----:B------:R-:W-:Y:S05]  /*faf0*/  BSYNC B1 ;  /* 0x0000000000017941 */ /* 0x000fea0003800000 */
.L_x_496:
        /* <DEDUP_REMOVED lines=9> */
.L_x_499:
[----:B------:R-:W-:Y:S05]  /*fb90*/  BSYNC B1 ;  /* 0x0000000000017941 */ /* 0x000fea0003800000 */
.L_x_498:
        /* <DEDUP_REMOVED lines=9> */
.L_x_501:
[----:B------:R-:W-:Y:S05]  /*fc30*/  BSYNC B1 ;  /* 0x0000000000017941 */ /* 0x000fea0003800000 */
.L_x_500:
        /* <DEDUP_REMOVED lines=12> */
.L_x_503:
[----:B------:R-:W-:Y:S05]  /*fd00*/  BSYNC B1 ;  /* 0x0000000000017941 */ /* 0x000fea0003800000 */
.L_x_502:
        /* <DEDUP_REMOVED lines=12> */
.L_x_505:
[----:B------:R-:W-:Y:S05]  /*fdd0*/  BSYNC B1 ;  /* 0x0000000000017941 */ /* 0x000fea0003800000 */
.L_x_504:
        /* <DEDUP_REMOVED lines=9> */
.L_x_507:
[----:B------:R-:W-:Y:S05]  /*fe70*/  BSYNC B1 ;  /* 0x0000000000017941 */ /* 0x000fea0003800000 */
.L_x_506:
        /* <DEDUP_REMOVED lines=9> */
.L_x_509:
[----:B------:R-:W-:Y:S05]  /*ff10*/  BSYNC B1 ;  /* 0x0000000000017941 */ /* 0x000fea0003800000 */
.L_x_508:
        /* <DEDUP_REMOVED lines=12> */
.L_x_511:
[----:B------:R-:W-:Y:S05]  /*ffe0*/  BSYNC B1 ;  /* 0x0000000000017941 */ /* 0x000fea0003800000 */
.L_x_510:
        /* <DEDUP_REMOVED lines=12> */
.L_x_513:
[----:B------:R-:W-:Y:S05]  /*100b0*/  BSYNC B1 ;  /* 0x0000000000017941 */ /* 0x000fea0003800000 */
.L_x_512:
        /* <DEDUP_REMOVED lines=9> */
.L_x_515:
[----:B------:R-:W-:Y:S05]  /*10150*/  BSYNC B1 ;  /* 0x0000000000017941 */ /* 0x000fea0003800000 */
.L_x_514:
        /* <DEDUP_REMOVED lines=9> */
.L_x_517:
[----:B------:R-:W-:Y:S05]  /*101f0*/  BSYNC B1 ;  /* 0x0000000000017941 */ /* 0x000fea0003800000 */
.L_x_516:
        /* <DEDUP_REMOVED lines=12> */
.L_x_519:
[----:B------:R-:W-:Y:S05]  /*102c0*/  BSYNC B1 ;  /* 0x0000000000017941 */ /* 0x000fea0003800000 */
.L_x_518:
        /* <DEDUP_REMOVED lines=12> */
.L_x_521:
[----:B------:R-:W-:Y:S05]  /*10390*/  BSYNC B1 ;  /* 0x0000000000017941 */ /* 0x000fea0003800000 */
.L_x_520:
        /* <DEDUP_REMOVED lines=9> */
.L_x_523:
[----:B------:R-:W-:Y:S05]  /*10430*/  BSYNC B1 ;  /* 0x0000000000017941 */ /* 0x000fea0003800000 */
.L_x_522:
        /* <DEDUP_REMOVED lines=9> */
.L_x_525:
[----:B------:R-:W-:Y:S05]  /*104d0*/  BSYNC B1 ;  /* 0x0000000000017941 */ /* 0x000fea0003800000 */
.L_x_524:
        /* <DEDUP_REMOVED lines=12> */
.L_x_527:
[----:B------:R-:W-:Y:S05]  /*105a0*/  BSYNC B1 ;  /* 0x0000000000017941 */ /* 0x000fea0003800000 */
.L_x_526:
        /* <DEDUP_REMOVED lines=12> */
.L_x_529:
[----:B------:R-:W-:Y:S05]  /*10670*/  BSYNC B1 ;  /* 0x0000000000017941 */ /* 0x000fea0003800000 */
.L_x_528:
        /* <DEDUP_REMOVED lines=9> */
.L_x_531:
[----:B------:R-:W-:Y:S05]  /*10710*/  BSYNC B1 ;  /* 0x0000000000017941 */ /* 0x000fea0003800000 */
.L_x_530:
        /* <DEDUP_REMOVED lines=9> */
.L_x_533:
[----:B------:R-:W-:Y:S05]  /*107b0*/  BSYNC B1 ;  /* 0x0000000000017941 */ /* 0x000fea0003800000 */
.L_x_532:
[----:B-----5:R-:W-:Y:S01]  /*107c0*/  SHF.L.U32 R5, R3, 0x10, RZ ;  /* 0x0000001003057819 */ /* 0x020fe200000006ff */
[----:B0-----:R-:W-:Y:S01]  /*107d0*/  @P2 IMAD.MOV.U32 R4, RZ, RZ, R158 ;  /* 0x000000ffff042224 */ /* 0x001fe200078e009e */
[----:B------:R-:W-:Y:S01]  /*107e0*/  ISETP.GT.AND P1, PT, R0, 0xf9, P1 ;  /* 0x000000f90000780c */ /* 0x000fe20000f24270 */
[----:B------:R-:W-:Y:S02]  /*107f0*/  BSSY B1, `(.L_x_534) ;  /* 0x0000009000017945 */ /* 0x000fe40003800000 */
[----:B------:R-:W-:-:S04]  /*10800*/  FMUL R5, R5, R16 ;  /* 0x0000001005057220 */ /* 0x000fc80000400000 */
[----:B------:R-:W-:-:S05]  /*10810*/  FFMA R5, R150, R2, R5 ;  /* 0x0000000296057223 */ /* 0x000fca0000000005 */
[----:B------:R-:W-:-:S04]  /*10820*/  F2FP.BF16.F32.PACK_AB R5, RZ, R5 ;  /* 0x00000005ff05723e */ /* 0x000fc800000010ff */
[----:B-1--4-:R-:W-:Y:S01]  /*10830*/  PRMT R6, R5, 0x7610, R6 ;  /* 0x0000761005067816 */ /* 0x012fe20000000006 */
[----:B------:R-:W-:-:S05]  /*10840*/  @P2 IMAD.MOV.U32 R5, RZ, RZ, R159 ;  /* 0x000000ffff052224 */ /* 0x000fca00078e009f */
[----:B------:R0:W-:Y:S01]  /*10850*/  @P2 STG.E.U16 desc[UR36][R4.64+0x1f0], R6 ;  /* 0x0001f00604002986 */ /* 0x0001e2000c101524 */
[----:B------:R-:W-:Y:S05]  /*10860*/  @!P1 BRA `(.L_x_535) ;  /* 0x0000000000049947 */ /* 0x000fea0003800000 */
[----:B------:R1:W5:Y:S02]  /*10870*/  LDG.E.LTC128B.U16 R3, desc[UR36][R12.64+0x1f2] ;  /* 0x0001f2240c037981 */ /* 0x000364000c1e1520 */
.L_x_535:
[----:B------:R-:W-:Y:S05]  /*10880*/  BSYNC B1 ;  /* 0x0000000000017941 */ /* 0x000fea0003800000 */
.L_x_534:
[----:B------:R-:W-:Y:S05]  /*10890*/  @!P1 BRA `(.L_x_536) ;  /* 0x0000004c00b09947 */ /* 0x000fea0003800000 */
[----:B-----5:R-:W-:-:S04]  /*108a0*/  IMAD.U32 R3, R3, 0x10000, RZ ;  /* 0x0001000003037824 */ /* 0x020fc800078e00ff */
[----:B------:R-:W-:-:S04]  /*108b0*/  FMUL R0, R3, R16 ;  /* 0x0000001003007220 */ /* 0x000fc80000400000 */
[----:B------:R-:W-:-:S05]  /*108c0*/  FFMA R0, R151, R2, R0 ;  /* 0x0000000297007223 */ /* 0x000fca0000000000 */
[----:B------:R-:W-:-:S05]  /*108d0*/  F2FP.BF16.F32.PACK_AB R0, RZ, R0 ;  /* 0x00000000ff00723e */ /* 0x000fca00000010ff */
[----:B------:R4:W-:Y:S01]  /*108e0*/  STG.E.U16 desc[UR36][R158.64+0x1f2], R0 ;  /* 0x0001f2009e007986 */ /* 0x0009e2000c101524 */
[----:B------:R-:W-:Y:S05]  /*108f0*/  BRA `(.L_x_536) ;  /* 0x0000004c00987947 */ /* 0x000fea0003800000 */
.L_x_29:
[----:B------:R-:W2:Y:S01]  /*10900*/  LDL.LU R3, [R1] ;  /* 0x0000000001037983 */ /* 0x000ea20000300800 */
[----:B------:R-:W-:-:S03]  /*10910*/  ULDC.64 UR4, c[0x0][0x5c0] ;  /* 0x0001700000047ab9 */ /* 0x000fc60000000a00 */
[----:B------:R-:W3:Y:S04]  /*10920*/  LDL.LU R9, [R1+0x60] ;  /* 0x0000600001097983 */ /* 0x000ee80000300800 */
[----:B------:R-:W4:Y:S04]  /*10930*/  LDL.LU R11, [R1+0x8c] ;  /* 0x00008c00010b7983 */ /* 0x000f280000300800 */
[----:B------:R-:W5:Y:S04]  /*10940*/  LDL.LU R235, [R1+0x9c] ;  /* 0x00009c0001eb7983 */ /* 0x000f680000300800 */
        /* <DEDUP_REMOVED lines=75> */
[----:B------:R-:W5:Y:S01]  /*10e00*/  LDL.LU R158, [R1+0x1cc] ;  /* 0x0001cc00019e7983 */ /* 0x000f620000300800 */
[----:B--2---:R-:W-:-:S03]  /*10e10*/  FMUL R3, R3, R2 ;  /* 0x0000000203037220 */ /* 0x004fc60000400000 */
[----:B------:R-:W2:Y:S01]  /*10e20*/  LDL.LU R157, [R1+0x1d0] ;  /* 0x0001d000019d7983 */ /* 0x000ea20000300800 */
[----:B------:R-:W-:-:S03]  /*10e30*/  LEA R4, P0, R6, UR4, 0x1 ;  /* 0x0000000406047c11 */ /* 0x000fc6000f8008ff */
[----:B------:R-:W2:Y:S04]  /*10e40*/  LDL.LU R156, [R1+0x1d4] ;  /* 0x0001d400019c7983 */ /* 0x000ea80000300800 */
[----:B------:R-:W2:Y:S04]  /*10e50*/  LDL.LU R155, [R1+0x1d8] ;  /* 0x0001d800019b7983 */ /* 0x000ea80000300800 */
[----:B------:R-:W2:Y:S04]  /*10e60*/  LDL.LU R154, [R1+0x1dc] ;  /* 0x0001dc00019a7983 */ /* 0x000ea80000300800 */
[----:B------:R-:W2:Y:S01]  /*10e70*/  LDL.LU R153, [R1+0x1e0] ;  /* 0x0001e00001997983 */ /* 0x000ea20000300800 */
[----:B------:R-:W-:-:S03]  /*10e80*/  LEA.HI.X R5, R6, UR5, R10, 0x1, P0 ;  /* 0x0000000506057c11 */ /* 0x000fc600080f0c0a */
[----:B------:R-:W2:Y:S01]  /*10e90*/  LDL.LU R152, [R1+0x1e4] ;  /* 0x0001e40001987983 */ /* 0x000ea20000300800 */
[----:B------:R-:W-:-:S03]  /*10ea0*/  F2FP.BF16.F32.PACK_AB R3, RZ, R3 ;  /* 0x00000003ff03723e */ /* 0x000fc600000010ff */
[----:B------:R-:W2:Y:S04]  /*10eb0*/  LDL.LU R23, [R1+0x1e8] ;  /* 0x0001e80001177983 */ /* 0x000ea80000300800 */
[----:B------:R-:W2:Y:S04]  /*10ec0*/  LDL.LU R22, [R1+0x1ec] ;  /* 0x0001ec0001167983 */ /* 0x000ea80000300800 */
[----:B------:R-:W2:Y:S04]  /*10ed0*/  LDL.LU R21, [R1+0x1f0] ;  /* 0x0001f00001157983 */ /* 0x000ea80000300800 */
[----:B------:R-:W2:Y:S04]  /*10ee0*/  LDL.LU R20, [R1+0x1f4] ;  /* 0x0001f40001147983 */ /* 0x000ea80000300800 */
[----:B------:R-:W2:Y:S04]  /*10ef0*/  LDL.LU R19, [R1+0x1f8] ;  /* 0x0001f80001137983 */ /* 0x000ea80000300800 */
[----:B------:R-:W2:Y:S04]  /*10f00*/  LDL.LU R18, [R1+0x1fc] ;  /* 0x0001fc0001127983 */ /* 0x000ea80000300800 */
[----:B------:R-:W3:Y:S04]  /*10f10*/  LDL.LU R7, [R1+0x8] ;  /* 0x0000080001077983 */ /* 0x000ee80000300800 */
[----:B------:R-:W4:Y:S04]  /*10f20*/  LDL.LU R6, [R1+0xc] ;  /* 0x00000c0001067983 */ /* 0x000f280000300800 */
[----:B------:R0:W-:Y:S04]  /*10f30*/  @P1 STG.E.U16 desc[UR36][R4.64], R3 ;  /* 0x0000000304001986 */ /* 0x0001e8000c101524 */
[----:B0-----:R-:W5:Y:S01]  /*10f40*/  LDL.LU R3, [R1+0x4] ;  /* 0x0000040001037983 */ /* 0x001f620000300800 */
[----:B------:R-:W-:Y:S01]  /*10f50*/  ISETP.GT.AND P0, PT, R0, 0x1, P3 ;  /* 0x000000010000780c */ /* 0x000fe20001f04270 */
[----:B------:R-:W-:Y:S01]  /*10f60*/  USHF.L.U32 UR5, UR8, 0x4, URZ ;  /* 0x0000000408057899 */ /* 0x000fe2000800063f */
[----:B------:R-:W-:Y:S01]  /*10f70*/  ISETP.GT.AND P2, PT, R17, 0x8, PT ;  /* 0x000000081100780c */ /* 0x000fe20003f44270 */
[----:B------:R-:W-:Y:S01]  /*10f80*/  USHF.L.U64.HI UR4, UR8, 0x4, UR9 ;  /* 0x0000000408047899 */ /* 0x000fe20008010209 */
[----:B---3--:R-:W-:-:S05]  /*10f90*/  FMUL R7, R7, R2 ;  /* 0x0000000207077220 */ /* 0x008fca0000400000 */
[----:B------:R-:W-:-:S04]  /*10fa0*/  F2FP.BF16.F32.PACK_AB R7, RZ, R7 ;  /* 0x00000007ff07723e */ /* 0x000fc800000010ff */
[----:B------:R-:W-:Y:S01]  /*10fb0*/  PRMT R8, R7, 0x7610, R8 ;  /* 0x0000761007087816 */ /* 0x000fe20000000008 */
[----:B-----5:R-:W-:-:S05]  /*10fc0*/  FMUL R3, R3, R2 ;  /* 0x0000000203037220 */ /* 0x020fca0000400000 */
[----:B------:R-:W-:-:S05]  /*10fd0*/  F2FP.BF16.F32.PACK_AB R3, RZ, R3 ;  /* 0x00000003ff03723e */ /* 0x000fca00000010ff */
[----:B------:R4:W-:Y:S01]  /*10fe0*/  @P0 STG.E.U16 desc[UR36][R4.64+0x2], R3 ;  /* 0x0000020304000986 */ /* 0x0009e2000c101524 */
[----:B------:R-:W-:Y:S01]  /*10ff0*/  ISETP.GT.AND P0, PT, R0, RZ, P2 ;  /* 0x000000ff0000720c */ /* 0x000fe20001704270 */
[----:B----4-:R-:W-:Y:S01]  /*11000*/  FMUL R3, R6, R2 ;  /* 0x0000000206037220 */ /* 0x010fe20000400000 */
[----:B------:R-:W-:-:S04]  /*11010*/  IADD3 R6, P1, R4, UR5, RZ ;  /* 0x0000000504067c10 */ /* 0x000fc8000ff3e0ff */
[----:B------:R-:W-:Y:S02]  /*11020*/  IADD3.X R7, R5, UR4, RZ, P1, !PT ;  /* 0x0000000405077c10 */ /* 0x000fe40008ffe4ff */
[----:B------:R-:W-:-:S05]  /*11030*/  F2FP.BF16.F32.PACK_AB R3, RZ, R3 ;  /* 0x00000003ff03723e */ /* 0x000fca00000010ff */
[----:B------:R0:W-:Y:S01]  /*11040*/  @P0 STG.E.U16 desc[UR36][R6.64], R8 ;  /* 0x0000000806000986 */ /* 0x0001e2000c101524 */
[----:B------:R-:W-:-:S03]  /*11050*/  ISETP.GT.AND P0, PT, R0, 0x1, P2 ;  /* 0x000000010000780c */ /* 0x000fc60001704270 */
[----:B0-----:R-:W3:Y:S10]  /*11060*/  LDL.LU R8, [R1+0x50] ;  /* 0x0000500001087983 */ /* 0x001ef40000300800 */
[----:B------:R0:W-:Y:S04]  /*11070*/  @P0 STG.E.U16 desc[UR36][R6.64+0x2], R3 ;  /* 0x0000020306000986 */ /* 0x0001e8000c101524 */
[----:B0-----:R-:W4:Y:S01]  /*11080*/  LDL.LU R3, [R1+0x10] ;  /* 0x0000100001037983 */ /* 0x001f220000300800 */
[----:B------:R-:W-:Y:S01]  /*11090*/  ISETP.GT.AND P0, PT, R0, 0x8, P3 ;  /* 0x000000080000780c */ /* 0x000fe20001f04270 */
[----:B----4-:R-:W-:-:S05]  /*110a0*/  FMUL R3, R3, R2 ;  /* 0x0000000203037220 */ /* 0x010fca0000400000 */
[----:B------:R-:W-:-:S07]  /*110b0*/  F2FP.BF16.F32.PACK_AB R3, RZ, R3 ;  /* 0x00000003ff03723e */ /* 0x000fce00000010ff */
        /* <DEDUP_REMOVED lines=73> */
[----:B---3--:R-:W-:-:S05]  /*11550*/  FMUL R8, R8, R2 ;  /* 0x0000000208087220 */ /* 0x008fca0000400000 */
[----:B------:R-:W-:Y:S01]  /*11560*/  F2FP.BF16.F32.PACK_AB R8, RZ, R8 ;  /* 0x00000008ff08723e */ /* 0x000fe200000010ff */
[----:B----4-:R-:W-:-:S05]  /*11570*/  FMUL R3, R3, R2 ;  /* 0x0000000203037220 */ /* 0x010fca0000400000 */
[----:B------:R-:W-:-:S05]  /*11580*/  F2FP.BF16.F32.PACK_AB R3, RZ, R3 ;  /* 0x00000003ff03723e */ /* 0x000fca00000010ff */
[----:B------:R0:W-:Y:S01]  /*11590*/  @P0 STG.E.U16 desc[UR36][R6.64+0x42], R3 ;  /* 0x0000420306000986 */ /* 0x0001e2000c101524 */
[----:B------:R-:W-:-:S03]  /*115a0*/  ISETP.GT.AND P0, PT, R0, 0x28, P3 ;  /* 0x000000280000780c */ /* 0x000fc60001f04270 */
[----:B0-----:R-:W3:Y:S01]  /*115b0*/  LDL.LU R3, [R1+0x54] ;  /* 0x0000540001037983 */ /* 0x001ee20000300800 */
[----:B------:R-:W-:-:S09]  /*115c0*/  ISETP.GT.AND P1, PT, R0, 0x29, P3 ;  /* 0x000000290000780c */ /* 0x000fd20001f24270 */
[----:B------:R0:W-:Y:S04]  /*115d0*/  @P0 STG.E.U16 desc[UR36][R4.64+0x50], R8 ;  /* 0x0000500804000986 */ /* 0x0001e8000c101524 */
[----:B0-----:R-:W4:Y:S01]  /*115e0*/  LDL.LU R8, [R1+0x58] ;  /* 0x0000580001087983 */ /* 0x001f220000300800 */
[----:B---3--:R-:W-:-:S05]  /*115f0*/  FMUL R3, R3, R2 ;  /* 0x0000000203037220 */ /* 0x008fca0000400000 */
[----:B------:R-:W-:-:S05]  /*11600*/  F2FP.BF16.F32.PACK_AB R3, RZ, R3 ;  /* 0x00000003ff03723e */ /* 0x000fca00000010ff */
[----:B------:R0:W-:Y:S01]  /*11610*/  @P1 STG.E.U16 desc[UR36][R4.64+0x52], R3 ;  /* 0x0000520304001986 */ /* 0x0001e2000c101524 */
[----:B----4-:R-:W-:-:S05]  /*11620*/  FMUL R8, R8, R2 ;  /* 0x0000000208087220 */ /* 0x010fca0000400000 */
[----:B------:R-:W-:Y:S01]  /*11630*/  F2FP.BF16.F32.PACK_AB R8, RZ, R8 ;  /* 0x00000008ff08723e */ /* 0x000fe200000010ff */
[----:B0-----:R-:W3:Y:S03]  /*11640*/  LDL.LU R3, [R1+0x5c] ;  /* 0x00005c0001037983 */ /* 0x001ee60000300800 */
[----:B------:R-:W-:Y:S02]  /*11650*/  PRMT R10, R8, 0x7610, R10 ;  /* 0x00007610080a7816 */ /* 0x000fe4000000000a */
[----:B------:R-:W4:Y:S01]  /*11660*/  LDL.LU R8, [R1+0x64] ;  /* 0x0000640001087983 */ /* 0x000f220000300800 */
[C---:B------:R-:W-:Y:S02]  /*11670*/  ISETP.GT.AND P1, PT, R0.reuse, 0x28, P2 ;  /* 0x000000280000780c */ /* 0x040fe40001724270 */
[C---:B------:R-:W-:Y:S02]  /*11680*/  ISETP.GT.AND P4, PT, R0.reuse, 0x29, P2 ;  /* 0x000000290000780c */ /* 0x040fe40001784270 */
[C---:B------:R-:W-:Y:S01]  /*11690*/  ISETP.GT.AND P5, PT, R0.reuse, 0x30, P3 ;  /* 0x000000300000780c */ /* 0x040fe20001fa4270 */
[----:B------:R-:W-:Y:S01]  /*116a0*/  FMUL R9, R9, R2 ;  /* 0x0000000209097220 */ /* 0x000fe20000400000 */
[----:B------:R-:W-:-:S04]  /*116b0*/  ISETP.GT.AND P0, PT, R0, 0x31, P3 ;  /* 0x000000310000780c */ /* 0x000fc80001f04270 */
[----:B------:R-:W-:-:S03]  /*116c0*/  F2FP.BF16.F32.PACK_AB R9, RZ, R9 ;  /* 0x00000009ff09723e */ /* 0x000fc600000010ff */
[----:B------:R0:W-:Y:S04]  /*116d0*/  @P1 STG.E.U16 desc[UR36][R6.64+0x50], R10 ;  /* 0x0000500a06001986 */ /* 0x0001e8000c101524 */
[----:B0-----:R-:W5:Y:S01]  /*116e0*/  LDL.LU R10, [R1+0x74] ;  /* 0x00007400010a7983 */ /* 0x001f620000300800 */
[----:B---3--:R-:W-:-:S05]  /*116f0*/  FMUL R3, R3, R2 ;  /* 0x0000000203037220 */ /* 0x008fca0000400000 */
[----:B------:R-:W-:Y:S01]  /*11700*/  F2FP.BF16.F32.PACK_AB R3, RZ, R3 ;  /* 0x00000003ff03723e */ /* 0x000fe200000010ff */
[----:B----4-:R-:W-:-:S04]  /*11710*/  FMUL R8, R8, R2 ;  /* 0x0000000208087220 */ /* 0x010fc80000400000 */
[----:B------:R0:W-:Y:S04]  /*11720*/  @P4 STG.E.U16 desc[UR36][R6.64+0x52], R3 ;  /* 0x0000520306004986 */ /* 0x0001e8000c101524 */
[----:B------:R1:W-:Y:S01]  /*11730*/  @P5 STG.E.U16 desc[UR36][R4.64+0x60], R9 ;  /* 0x0000600904005986 */ /* 0x0003e2000c101524 */
[----:B0-----:R-:W-:-:S03]  /*11740*/  F2FP.BF16.F32.PACK_AB R3, RZ, R8 ;  /* 0x00000008ff03723e */ /* 0x001fc600000010ff */
[----:B------:R-:W3:Y:S01]  /*11750*/  LDL.LU R8, [R1+0x68] ;  /* 0x0000680001087983 */ /* 0x000ee20000300800 */
[----:B-1----:R-:W-:-:S03]  /*11760*/  PRMT R9, R3, 0x7610, R9 ;  /* 0x0000761003097816 */ /* 0x002fc60000000009 */
[----:B------:R-:W4:Y:S04]  /*11770*/  LDL.LU R3, [R1+0x6c] ;  /* 0x00006c0001037983 */ /* 0x000f280000300800 */
[----:B------:R0:W-:Y:S04]  /*11780*/  @P0 STG.E.U16 desc[UR36][R4.64+0x62], R9 ;  /* 0x0000620904000986 */ /* 0x0001e8000c101524 */
[----:B0-----:R-:W2:Y:S01]  /*11790*/  LDL.LU R9, [R1+0x70] ;  /* 0x0000700001097983 */ /* 0x001ea20000300800 */
[----:B------:R-:W-:Y:S01]  /*117a0*/  ISETP.GT.AND P1, PT, R0, 0x30, P2 ;  /* 0x000000300000780c */ /* 0x000fe20001724270 */
[----:B---3--:R-:W-:-:S05]  /*117b0*/  FMUL R8, R8, R2 ;  /* 0x0000000208087220 */ /* 0x008fca0000400000 */
[----:B------:R-:W-:-:S07]  /*117c0*/  F2FP.BF16.F32.PACK_AB R8, RZ, R8 ;  /* 0x00000008ff08723e */ /* 0x000fce00000010ff */
[----:B------:R0:W-:Y:S01]  /*117d0*/  @P1 STG.E.U16 desc[UR36][R6.64+0x60], R8 ;  /* 0x0000600806001986 */ /* 0x0001e2000c101524 */
[----:B--2---:R-:W-:-:S05]  /*117e0*/  FMUL R9, R9, R2 ;  /* 0x0000000209097220 */ /* 0x004fca0000400000 */
[----:B0-----:R-:W-:-:S04]  /*117f0*/  F2FP.BF16.F32.PACK_AB R8, RZ, R9 ;  /* 0x00000009ff08723e */ /* 0x001fc800000010ff */
[----:B------:R-:W-:Y:S02]  /*11800*/  PRMT R9, R8, 0x7610, R9 ;  /* 0x0000761008097816 */ /* 0x000fe40000000009 */
[----:B------:R-:W2:Y:S01]  /*11810*/  LDL.LU R8, [R1+0x78] ;  /* 0x0000780001087983 */ /* 0x000ea20000300800 */
[----:B------:R-:W-:Y:S01]  /*11820*/  ISETP.GT.AND P4, PT, R0, 0x31, P2 ;  /* 0x000000310000780c */ /* 0x000fe20001784270 */
[-C--:B----4-:R-:W-:Y:S01]  /*11830*/  FMUL R3, R3, R2.reuse ;  /* 0x0000000203037220 */ /* 0x090fe20000400000 */
[----:B-----5:R-:W-:Y:S01]  /*11840*/  FMUL R10, R10, R2 ;  /* 0x000000020a0a7220 */ /* 0x020fe20000400000 */
[----:B------:R-:W-:-:S03]  /*11850*/  ISETP.GT.AND P5, PT, R0, 0x38, P3 ;  /* 0x000000380000780c */ /* 0x000fc60001fa4270 */
[----:B------:R-:W-:Y:S02]  /*11860*/  F2FP.BF16.F32.PACK_AB R3, RZ, R3 ;  /* 0x00000003ff03723e */ /* 0x000fe400000010ff */
[----:B------:R-:W-:-:S05]  /*11870*/  ISETP.GT.AND P6, PT, R0, 0x39, P3 ;  /* 0x000000390000780c */ /* 0x000fca0001fc4270 */
[----:B------:R0:W-:Y:S04]  /*11880*/  @P4 STG.E.U16 desc[UR36][R6.64+0x62], R3 ;  /* 0x0000620306004986 */ /* 0x0001e8000c101524 */
[----:B------:R1:W-:Y:S01]  /*11890*/  @P5 STG.E.U16 desc[UR36][R4.64+0x70], R9 ;  /* 0x0000700904005986 */ /* 0x0003e2000c101524 */
[----:B0-----:R-:W-:-:S04]  /*118a0*/  F2FP.BF16.F32.PACK_AB R3, RZ, R10 ;  /* 0x0000000aff03723e */ /* 0x001fc800000010ff */
[----:B------:R-:W-:Y:S01]  /*118b0*/  PRMT R10, R3, 0x7610, R10 ;  /* 0x00007610030a7816 */ /* 0x000fe2000000000a */
[----:B-1----:R-:W3:Y:S04]  /*118c0*/  LDL.LU R9, [R1+0x7c] ;  /* 0x00007c0001097983 */ /* 0x002ee80000300800 */
[----:B------:R0:W-:Y:S01]  /*118d0*/  @P6 STG.E.U16 desc[UR36][R4.64+0x72], R10 ;  /* 0x0000720a04006986 */ /* 0x0001e2000c101524 */
[----:B--2---:R-:W-:-:S05]  /*118e0*/  FMUL R8, R8, R2 ;  /* 0x0000000208087220 */ /* 0x004fca0000400000 */
[----:B------:R-:W-:Y:S02]  /*118f0*/  F2FP.BF16.F32.PACK_AB R3, RZ, R8 ;  /* 0x00000008ff03723e */ /* 0x000fe400000010ff */
[----:B------:R-:W2:Y:S02]  /*11900*/  LDL.LU R8, [R1+0x80] ;  /* 0x0000800001087983 */ /* 0x000ea40000300800 */
[----:B0-----:R-:W-:Y:S02]  /*11910*/  PRMT R10, R3, 0x7610, R10 ;  /* 0x00007610030a7816 */ /* 0x001fe4000000000a */
[----:B------:R-:W4:Y:S01]  /*11920*/  LDL.LU R3, [R1+0x84] ;  /* 0x0000840001037983 */ /* 0x000f220000300800 */
[----:B------:R-:W-:-:S13]  /*11930*/  ISETP.GT.AND P0, PT, R0, 0x38, P2 ;  /* 0x000000380000780c */ /* 0x000fda0001704270 */
[----:B------:R0:W-:Y:S01]  /*11940*/  @P0 STG.E.U16 desc[UR36][R6.64+0x70], R10 ;  /* 0x0000700a06000986 */ /* 0x0001e2000c101524 */
[-C--:B--2---:R-:W-:Y:S01]  /*11950*/  FMUL R8, R8, R2.reuse ;  /* 0x0000000208087220 */ /* 0x084fe20000400000 */
[----:B----4-:R-:W-:-:S04]  /*11960*/  FMUL R3, R3, R2 ;  /* 0x0000000203037220 */ /* 0x010fc80000400000 */
[----:B0-----:R-:W-:Y:S02]  /*11970*/  F2FP.BF16.F32.PACK_AB R10, RZ, R8 ;  /* 0x00000008ff0a723e */ /* 0x001fe400000010ff */
[----:B------:R-:W-:Y:S02]  /*11980*/  F2FP.BF16.F32.PACK_AB R8, RZ, R3 ;  /* 0x00000003ff08723e */ /* 0x000fe400000010ff */
[----:B------:R-:W2:Y:S01]  /*11990*/  LDL.LU R3, [R1+0x88] ;  /* 0x0000880001037983 */ /* 0x000ea20000300800 */
[----:B------:R-:W-:Y:S01]  /*119a0*/  ISETP.GT.AND P1, PT, R0, 0x39, P2 ;  /* 0x000000390000780c */ /* 0x000fe20001724270 */
[----:B---3--:R-:W-:-:S05]  /*119b0*/  FMUL R9, R9, R2 ;  /* 0x0000000209097220 */ /* 0x008fca0000400000 */
[----:B------:R-:W-:-:S07]  /*119c0*/  F2FP.BF16.F32.PACK_AB R9, RZ, R9 ;  /* 0x00000009ff09723e */ /* 0x000fce00000010ff */
[----:B------:R0:W-:Y:S04]  /*119d0*/  @P1 STG.E.U16 desc[UR36][R6.64+0x72], R9 ;  /* 0x0000720906001986 */ /* 0x0001e8000c101524 */
[----:B0-----:R-:W3:Y:S01]  /*119e0*/  LDL.LU R9, [R1+0x94] ;  /* 0x0000940001097983 */ /* 0x001ee20000300800 */
[----:B--2---:R-:W-:-:S05]  /*119f0*/  FMUL R3, R3, R2 ;  /* 0x0000000203037220 */ /* 0x004fca0000400000 */
[----:B------:R-:W-:-:S04]  /*11a00*/  F2FP.BF16.F32.PACK_AB R3, RZ, R3 ;  /* 0x00000003ff03723e */ /* 0x000fc800000010ff */
[----:B------:R-:W-:Y:S02]  /*11a10*/  PRMT R12, R3, 0x7610, R12 ;  /* 0x00007610030c7816 */ /* 0x000fe4000000000c */
[----:B------:R-:W2:Y:S01]  /*11a20*/  LDL.LU R3, [R1+0x90] ;  /* 0x0000900001037983 */ /* 0x000ea20000300800 */
[----:B------:R-:W-:-:S13]  /*11a30*/  ISETP.GT.AND P4, PT, R0, 0x40, P3 ;  /* 0x000000400000780c */ /* 0x000fda0001f84270 */
[----:B------:R0:W-:Y:S01]  /*11a40*/  @P4 STG.E.U16 desc[UR36][R4.64+0x80], R10 ;  /* 0x0000800a04004986 */ /* 0x0001e2000c101524 */
[----:B--2---:R-:W-:-:S05]  /*11a50*/  FMUL R3, R3, R2 ;  /* 0x0000000203037220 */ /* 0x004fca0000400000 */
[----:B0-----:R-:W-:Y:S02]  /*11a60*/  F2FP.BF16.F32.PACK_AB R10, RZ, R3 ;  /* 0x00000003ff0a723e */ /* 0x001fe400000010ff */
[----:B------:R-:W2:Y:S01]  /*11a70*/  LDL.LU R3, [R1+0x98] ;  /* 0x0000980001037983 */ /* 0x000ea20000300800 */
[C---:B------:R-:W-:Y:S02]  /*11a80*/  ISETP.GT.AND P5, PT, R0.reuse, 0x41, P3 ;  /* 0x000000410000780c */ /* 0x040fe40001fa4270 */
[C---:B------:R-:W-:Y:S01]  /*11a90*/  ISETP.GT.AND P0, PT, R0.reuse, 0x40, P2 ;  /* 0x000000400000780c */ /* 0x040fe20001704270 */
[-C--:B---3--:R-:W-:Y:S01]  /*11aa0*/  FMUL R9, R9, R2.reuse ;  /* 0x0000000209097220 */ /* 0x088fe20000400000 */
[C---:B------:R-:W-:Y:S01]  /*11ab0*/  ISETP.GT.AND P1, PT, R0.reuse, 0x41, P2 ;  /* 0x000000410000780c */ /* 0x040fe20001724270 */
[----:B------:R-:W-:Y:S01]  /*11ac0*/  FMUL R11, R11, R2 ;  /* 0x000000020b0b7220 */ /* 0x000fe20000400000 */
[----:B------:R-:W-:Y:S02]  /*11ad0*/  ISETP.GT.AND P4, PT, R0, 0x48, P3 ;  /* 0x000000480000780c */ /* 0x000fe40001f84270 */
[----:B------:R-:W-:-:S05]  /*11ae0*/  F2FP.BF16.F32.PACK_AB R9, RZ, R9 ;  /* 0x00000009ff09723e */ /* 0x000fca00000010ff */
[----:B------:R0:W-:Y:S01]  /*11af0*/  @P5 STG.E.U16 desc[UR36][R4.64+0x82], R8 ;  /* 0x0000820804005986 */ /* 0x0001e2000c101524 */
[----:B------:R-:W-:-:S03]  /*11b00*/  ISETP.GT.AND P5, PT, R0, 0x49, P3 ;  /* 0x000000490000780c */ /* 0x000fc60001fa4270 */
[----:B------:R1:W-:Y:S01]  /*11b10*/  @P0 STG.E.U16 desc[UR36][R6.64+0x80], R12 ;  /* 0x0000800c06000986 */ /* 0x0003e2000c101524 */
[----:B------:R-:W-:Y:S02]  /*11b20*/  ISETP.GT.AND P0, PT, R0, 0x48, P2 ;  /* 0x000000480000780c */ /* 0x000fe40001704270 */
[----:B------:R-:W-:Y:S02]  /*11b30*/  F2FP.BF16.F32.PACK_AB R11, RZ, R11 ;  /* 0x0000000bff0b723e */ /* 0x000fe400000010ff */
[----:B0-----:R-:W-:-:S03]  /*11b40*/  PRMT R8, R10, 0x7610, R8 ;  /* 0x000076100a087816 */ /* 0x001fc60000000008 */
[----:B------:R-:W-:Y:S01]  /*11b50*/  @P1 STG.E.U16 desc[UR36][R6.64+0x82], R11 ;  /* 0x0000820b06001986 */ /* 0x000fe2000c101524 */
[----:B-1----:R-:W-:Y:S02]  /*11b60*/  PRMT R12, R9, 0x7610, R12 ;  /* 0x00007610090c7816 */ /* 0x002fe4000000000c */
[C---:B------:R-:W-:Y:S01]  /*11b70*/  ISETP.GT.AND P1, PT, R0.reuse, 0x49, P2 ;  /* 0x000000490000780c */ /* 0x040fe20001724270 */
[----:B------:R0:W-:Y:S01]  /*11b80*/  @P4 STG.E.U16 desc[UR36][R4.64+0x90], R8 ;  /* 0x0000900804004986 */ /* 0x0001e2000c101524 */
[----:B------:R-:W-:-:S03]  /*11b90*/  ISETP.GT.AND P4, PT, R0, 0x50, P3 ;  /* 0x000000500000780c */ /* 0x000fc60001f84270 */
[----:B------:R1:W-:Y:S01]  /*11ba0*/  @P5 STG.E.U16 desc[UR36][R4.64+0x92], R12 ;  /* 0x0000920c04005986 */ /* 0x0003e2000c101524 */
[----:B0-----:R-:W-:Y:S01]  /*11bb0*/  FMUL R8, R233, R2 ;  /* 0x00000002e9087220 */ /* 0x001fe20000400000 */
[----:B------:R-:W-:-:S04]  /*11bc0*/  ISETP.GT.AND P5, PT, R0, 0x51, P3 ;  /* 0x000000510000780c */ /* 0x000fc80001fa4270 */
[----:B------:R-:W-:-:S04]  /*11bd0*/  F2FP.BF16.F32.PACK_AB R8, RZ, R8 ;  /* 0x00000008ff08723e */ /* 0x000fc800000010ff */
[----:B-1----:R-:W-:Y:S02]  /*11be0*/  PRMT R12, R8, 0x7610, R12 ;  /* 0x00007610080c7816 */ /* 0x002fe4000000000c */
[----:B------:R-:W-:Y:S01]  /*11bf0*/  ISETP.GT.AND P6, PT, R0, 0x71, P3 ;  /* 0x000000710000780c */ /* 0x000fe20001fc4270 */
[----:B--2---:R-:W-:-:S05]  /*11c00*/  FMUL R3, R3, R2 ;  /* 0x0000000203037220 */ /* 0x004fca0000400000 */
[----:B------:R-:W-:Y:S01]  /*11c10*/  F2FP.BF16.F32.PACK_AB R10, RZ, R3 ;  /* 0x00000003ff0a723e */ /* 0x000fe200000010ff */
[----:B------:R-:W-:-:S05]  /*11c20*/  FMUL R3, R235, R2 ;  /* 0x00000002eb037220 */ /* 0x000fca0000400000 */
[----:B------:R-:W-:Y:S01]  /*11c30*/  F2FP.BF16.F32.PACK_AB R9, RZ, R3 ;  /* 0x00000003ff09723e */ /* 0x000fe200000010ff */
[-C--:B------:R-:W-:Y:S01]  /*11c40*/  FMUL R3, R234, R2.reuse ;  /* 0x00000002ea037220 */ /* 0x080fe20000400000 */
[----:B------:R0:W-:Y:S04]  /*11c50*/  @P0 STG.E.U16 desc[UR36][R6.64+0x90], R10 ;  /* 0x0000900a06000986 */ /* 0x0001e8000c101524 */
[----:B------:R-:W-:Y:S02]  /*11c60*/  F2FP.BF16.F32.PACK_AB R3, RZ, R3 ;  /* 0x00000003ff03723e */ /* 0x000fe400000010ff */
[----:B------:R-:W-:Y:S01]  /*11c70*/  PRMT R11, R9, 0x7610, R11 ;  /* 0x00007610090b7816 */ /* 0x000fe2000000000b */
[-C--:B------:R-:W-:Y:S01]  /*11c80*/  FMUL R9, R232, R2.reuse ;  /* 0x00000002e8097220 */ /* 0x080fe20000400000 */
[----:B0-----:R-:W-:Y:S01]  /*11c90*/  PRMT R10, R3, 0x7610, R10 ;  /* 0x00007610030a7816 */ /* 0x001fe2000000000a */
[----:B------:R-:W-:-:S02]  /*11ca0*/  FMUL R3, R231, R2 ;  /* 0x00000002e7037220 */ /* 0x000fc40000400000 */
[----:B------:R0:W-:Y:S01]  /*11cb0*/  @P1 STG.E.U16 desc[UR36][R6.64+0x92], R11 ;  /* 0x0000920b06001986 */ /* 0x0001e2000c101524 */
[----:B------:R-:W-:Y:S02]  /*11cc0*/  ISETP.GT.AND P1, PT, R0, 0x50, P2 ;  /* 0x000000500000780c */ /* 0x000fe40001724270 */
[----:B------:R-:W-:Y:S02]  /*11cd0*/  F2FP.BF16.F32.PACK_AB R9, RZ, R9 ;  /* 0x00000009ff09723e */ /* 0x000fe400000010ff */
[----:B------:R-:W-:Y:S01]  /*11ce0*/  F2FP.BF16.F32.PACK_AB R8, RZ, R3 ;  /* 0x00000003ff08723e */ /* 0x000fe200000010ff */
[----:B------:R-:W-:Y:S01]  /*11cf0*/  FMUL R3, R230, R2 ;  /* 0x00000002e6037220 */ /* 0x000fe20000400000 */
[C---:B------:R-:W-:Y:S01]  /*11d00*/  ISETP.GT.AND P0, PT, R0.reuse, 0x51, P2 ;  /* 0x000000510000780c */ /* 0x040fe20001704270 */
[----:B------:R1:W-:Y:S01]  /*11d10*/  @P4 STG.E.U16 desc[UR36][R4.64+0xa0], R10 ;  /* 0x0000a00a04004986 */ /* 0x0003e2000c101524 */
[----:B------:R-:W-:Y:S02]  /*11d20*/  ISETP.GT.AND P4, PT, R0, 0x58, P3 ;  /* 0x000000580000780c */ /* 0x000fe40001f84270 */
[----:B0-----:R-:W-:-:S02]  /*11d30*/  PRMT R11, R9, 0x7610, R11 ;  /* 0x00007610090b7816 */ /* 0x001fc4000000000b */
[----:B------:R-:W-:Y:S01]  /*11d40*/  F2FP.BF16.F32.PACK_AB R9, RZ, R3 ;  /* 0x00000003ff09723e */ /* 0x000fe200000010ff */
[-C--:B------:R-:W-:Y:S01]  /*11d50*/  FMUL R3, R228, R2.reuse ;  /* 0x00000002e4037220 */ /* 0x080fe20000400000 */
[----:B------:R-:W-:Y:S01]  /*11d60*/  PRMT R13, R8, 0x7610, R13 ;  /* 0x00007610080d7816 */ /* 0x000fe2000000000d */
[----:B------:R-:W-:Y:S01]  /*11d70*/  FMUL R8, R229, R2 ;  /* 0x00000002e5087220 */ /* 0x000fe20000400000 */
[----:B------:R-:W-:Y:S01]  /*11d80*/  @P5 STG.E.U16 desc[UR36][R4.64+0xa2], R12 ;  /* 0x0000a20c04005986 */ /* 0x000fe2000c101524 */
[----:B------:R-:W-:Y:S02]  /*11d90*/  ISETP.GT.AND P5, PT, R0, 0x59, P3 ;  /* 0x000000590000780c */ /* 0x000fe40001fa4270 */
[----:B------:R-:W-:Y:S01]  /*11da0*/  F2FP.BF16.F32.PACK_AB R3, RZ, R3 ;  /* 0x00000003ff03723e */ /* 0x000fe200000010ff */
[----:B------:R0:W-:Y:S01]  /*11db0*/  @P1 STG.E.U16 desc[UR36][R6.64+0xa0], R11 ;  /* 0x0000a00b06001986 */ /* 0x0001e2000c101524 */
[----:B-1----:R-:W-:Y:S01]  /*11dc0*/  F2FP.BF16.F32.PACK_AB R10, RZ, R8 ;  /* 0x00000008ff0a723e */ /* 0x002fe200000010ff */
[----:B------:R-:W-:-:S02]  /*11dd0*/  FMUL R8, R227, R2 ;  /* 0x00000002e3087220 */ /* 0x000fc40000400000 */
[----:B------:R-:W-:Y:S01]  /*11de0*/  @P0 STG.E.U16 desc[UR36][R6.64+0xa2], R13 ;  /* 0x0000a20d06000986 */ /* 0x000fe2000c101524 */
[C---:B------:R-:W-:Y:S02]  /*11df0*/  ISETP.GT.AND P0, PT, R0.reuse, 0x58, P2 ;  /* 0x000000580000780c */ /* 0x040fe40001704270 */
[C---:B------:R-:W-:Y:S01]  /*11e00*/  ISETP.GT.AND P1, PT, R0.reuse, 0x59, P2 ;  /* 0x000000590000780c */ /* 0x040fe20001724270 */
[----:B------:R1:W-:Y:S01]  /*11e10*/  @P4 STG.E.U16 desc[UR36][R4.64+0xb0], R9 ;  /* 0x0000b00904004986 */ /* 0x0003e2000c101524 */
[----:B------:R-:W-:Y:S02]  /*11e20*/  ISETP.GT.AND P4, PT, R0, 0x60, P3 ;  /* 0x000000600000780c */ /* 0x000fe40001f84270 */
[----:B0-----:R-:W-:Y:S01]  /*11e30*/  PRMT R11, R3, 0x7610, R11 ;  /* 0x00007610030b7816 */ /* 0x001fe2000000000b */
[----:B------:R-:W-:Y:S01]  /*11e40*/  FMUL R3, R226, R2 ;  /* 0x00000002e2037220 */ /* 0x000fe20000400000 */
[----:B------:R-:W-:Y:S01]  /*11e50*/  F2FP.BF16.F32.PACK_AB R8, RZ, R8 ;  /* 0x00000008ff08723e */ /* 0x000fe200000010ff */
[----:B------:R0:W-:Y:S03]  /*11e60*/  @P5 STG.E.U16 desc[UR36][R4.64+0xb2], R10 ;  /* 0x0000b20a04005986 */ /* 0x0001e6000c101524 */
[----:B-1----:R-:W-:Y:S01]  /*11e70*/  F2FP.BF16.F32.PACK_AB R9, RZ, R3 ;  /* 0x00000003ff09723e */ /* 0x002fe200000010ff */
[-C--:B------:R-:W-:Y:S01]  /*11e80*/  FMUL R3, R225, R2.reuse ;  /* 0x00000002e1037220 */ /* 0x080fe20000400000 */
[----:B------:R-:W-:Y:S01]  /*11e90*/  PRMT R12, R8, 0x7610, R12 ;  /* 0x00007610080c7816 */ /* 0x000fe2000000000c */
[----:B------:R-:W-:Y:S01]  /*11ea0*/  FMUL R8, R224, R2 ;  /* 0x00000002e0087220 */ /* 0x000fe20000400000 */
[----:B------:R1:W-:Y:S01]  /*11eb0*/  @P0 STG.E.U16 desc[UR36][R6.64+0xb0], R11 ;  /* 0x0000b00b06000986 */ /* 0x0003e2000c101524 */
[----:B0-----:R-:W-:-:S02]  /*11ec0*/  PRMT R10, R9, 0x7610, R10 ;  /* 0x00007610090a7816 */ /* 0x001fc4000000000a */
[----:B------:R-:W-:Y:S01]  /*11ed0*/  F2FP.BF16.F32.PACK_AB R3, RZ, R3 ;  /* 0x00000003ff03723e */ /* 0x000fe200000010ff */
[----:B------:R0:W-:Y:S01]  /*11ee0*/  @P1 STG.E.U16 desc[UR36][R6.64+0xb2], R12 ;  /* 0x0000b20c06001986 */ /* 0x0001e2000c101524 */
[C---:B------:R-:W-:Y:S01]  /*11ef0*/  ISETP.GT.AND P5, PT, R0.reuse, 0x61, P3 ;  /* 0x000000610000780c */ /* 0x040fe20001fa4270 */
[-C--:B------:R-:W-:Y:S01]  /*11f00*/  FMUL R9, R223, R2.reuse ;  /* 0x00000002df097220 */ /* 0x080fe20000400000 */
[C---:B------:R-:W-:Y:S01]  /*11f10*/  ISETP.GT.AND P1, PT, R0.reuse, 0x60, P2 ;  /* 0x000000600000780c */ /* 0x040fe20001724270 */
[----:B------:R-:W-:Y:S01]  /*11f20*/  @P4 STG.E.U16 desc[UR36][R4.64+0xc0], R10 ;  /* 0x0000c00a04004986 */ /* 0x000fe2000c101524 */
[----:B------:R-:W-:Y:S02]  /*11f30*/  ISETP.GT.AND P4, PT, R0, 0x61, P2 ;  /* 0x000000610000780c */ /* 0x000fe40001784270 */
[----:B-1----:R-:W-:Y:S01]  /*11f40*/  PRMT R11, R3, 0x7610, R11 ;  /* 0x00007610030b7816 */ /* 0x002fe2000000000b */
[----:B------:R-:W-:Y:S01]  /*11f50*/  FMUL R3, R222, R2 ;  /* 0x00000002de037220 */ /* 0x000fe20000400000 */
[----:B------:R-:W-:-:S02]  /*11f60*/  F2FP.BF16.F32.PACK_AB R8, RZ, R8 ;  /* 0x00000008ff08723e */ /* 0x000fc400000010ff */
[----:B------:R-:W-:Y:S02]  /*11f70*/  F2FP.BF16.F32.PACK_AB R9, RZ, R9 ;  /* 0x00000009ff09723e */ /* 0x000fe400000010ff */
[----:B0-----:R-:W-:Y:S02]  /*11f80*/  PRMT R12, R8, 0x7610, R12 ;  /* 0x00007610080c7816 */ /* 0x001fe4000000000c */
[----:B------:R-:W-:Y:S01]  /*11f90*/  F2FP.BF16.F32.PACK_AB R8, RZ, R3 ;  /* 0x00000003ff08723e */ /* 0x000fe200000010ff */
[-C--:B------:R-:W-:Y:S01]  /*11fa0*/  FMUL R3, R221, R2.reuse ;  /* 0x00000002dd037220 */ /* 0x080fe20000400000 */
[----:B------:R-:W-:Y:S01]  /*11fb0*/  PRMT R13, R9, 0x7610, R13 ;  /* 0x00007610090d7816 */ /* 0x000fe2000000000d */
[----:B------:R0:W-:Y:S01]  /*11fc0*/  @P5 STG.E.U16 desc[UR36][R4.64+0xc2], R11 ;  /* 0x0000c20b04005986 */ /* 0x0001e2000c101524 */
[----:B------:R-:W-:Y:S02]  /*11fd0*/  ISETP.GT.AND P0, PT, R0, 0x68, P3 ;  /* 0x000000680000780c */ /* 0x000fe40001f04270 */
[----:B------:R-:W-:Y:S01]  /*11fe0*/  F2FP.BF16.F32.PACK_AB R9, RZ, R3 ;  /* 0x00000003ff09723e */ /* 0x000fe200000010ff */
[----:B------:R1:W-:Y:S01]  /*11ff0*/  @P1 STG.E.U16 desc[UR36][R6.64+0xc0], R12 ;  /* 0x0000c00c06001986 */ /* 0x0003e2000c101524 */
[----:B------:R-:W-:-:S03]  /*12000*/  FMUL R3, R219, R2 ;  /* 0x00000002db037220 */ /* 0x000fc60000400000 */
[----:B------:R-:W-:Y:S01]  /*12010*/  @P4 STG.E.U16 desc[UR36][R6.64+0xc2], R13 ;  /* 0x0000c20d06004986 */ /* 0x000fe2000c101524 */
[----:B------:R-:W-:Y:S02]  /*12020*/  ISETP.GT.AND P4, PT, R0, 0x69, P3 ;  /* 0x000000690000780c */ /* 0x000fe40001f84270 */
[----:B------:R-:W-:Y:S01]  /*12030*/  PRMT R14, R8, 0x7610, R14 ;  /* 0x00007610080e7816 */ /* 0x000fe2000000000e */
[-C--:B------:R-:W-:Y:S01]  /*12040*/  FMUL R8, R220, R2.reuse ;  /* 0x00000002dc087220 */ /* 0x080fe20000400000 */
[----:B------:R-:W-:Y:S02]  /*12050*/  F2FP.BF16.F32.PACK_AB R3, RZ, R3 ;  /* 0x00000003ff03723e */ /* 0x000fe400000010ff */
[----:B------:R-:W-:Y:S01]  /*12060*/  ISETP.GT.AND P1, PT, R0, 0x68, P2 ;  /* 0x000000680000780c */ /* 0x000fe20001724270 */
[----:B------:R-:W-:Y:S01]  /*12070*/  @P0 STG.E.U16 desc[UR36][R4.64+0xd0], R14 ;  /* 0x0000d00e04000986 */ /* 0x000fe2000c101524 */
[----:B0-----:R-:W-:Y:S01]  /*12080*/  PRMT R11, R3, 0x7610, R11 ;  /* 0x00007610030b7816 */ /* 0x001fe2000000000b */
[----:B------:R-:W-:Y:S01]  /*12090*/  FMUL R3, R217, R2 ;  /* 0x00000002d9037220 */ /* 0x000fe20000400000 */
[----:B------:R-:W-:Y:S01]  /*120a0*/  F2FP.BF16.F32.PACK_AB R10, RZ, R8 ;  /* 0x00000008ff0a723e */ /* 0x000fe200000010ff */
[----:B------:R-:W-:Y:S01]  /*120b0*/  FMUL R8, R218, R2 ;  /* 0x00000002da087220 */ /* 0x000fe20000400000 */
[C---:B------:R-:W-:Y:S01]  /*120c0*/  ISETP.GT.AND P0, PT, R0.reuse, 0x69, P2 ;  /* 0x000000690000780c */ /* 0x040fe20001704270 */
[----:B------:R0:W-:Y:S01]  /*120d0*/  @P4 STG.E.U16 desc[UR36][R4.64+0xd2], R9 ;  /* 0x0000d20904004986 */ /* 0x0001e2000c101524 */
[----:B------:R-:W-:-:S02]  /*120e0*/  ISETP.GT.AND P5, PT, R0, 0x70, P3 ;  /* 0x000000700000780c */ /* 0x000fc40001fa4270 */
[----:B------:R-:W-:-:S04]  /*120f0*/  F2FP.BF16.F32.PACK_AB R8, RZ, R8 ;  /* 0x00000008ff08723e */ /* 0x000fc800000010ff */
[----:B-1----:R-:W-:Y:S02]  /*12100*/  PRMT R12, R8, 0x7610, R12 ;  /* 0x00007610080c7816 */ /* 0x002fe4000000000c */
[----:B0-----:R-:W-:Y:S01]  /*12110*/  F2FP.BF16.F32.PACK_AB R9, RZ, R3 ;  /* 0x00000003ff09723e */ /* 0x001fe200000010ff */
[-C--:B------:R-:W-:Y:S01]  /*12120*/  FMUL R3, R216, R2.reuse ;  /* 0x00000002d8037220 */ /* 0x080fe20000400000 */
[----:B------:R-:W-:Y:S01]  /*12130*/  FMUL R8, R215, R2 ;  /* 0x00000002d7087220 */ /* 0x000fe20000400000 */
[----:B------:R0:W-:Y:S03]  /*12140*/  @P1 STG.E.U16 desc[UR36][R6.64+0xd0], R10 ;  /* 0x0000d00a06001986 */ /* 0x0001e6000c101524 */
[----:B------:R-:W-:Y:S01]  /*12150*/  F2FP.BF16.F32.PACK_AB R3, RZ, R3 ;  /* 0x00000003ff03723e */ /* 0x000fe200000010ff */
[----:B------:R1:W-:Y:S01]  /*12160*/  @P0 STG.E.U16 desc[UR36][R6.64+0xd2], R11 ;  /* 0x0000d20b06000986 */ /* 0x0003e2000c101524 */
[----:B------:R-:W-:-:S02]  /*12170*/  ISETP.GT.AND P1, PT, R0, 0x70, P2 ;  /* 0x000000700000780c */ /* 0x000fc40001724270 */
[----:B------:R-:W-:Y:S01]  /*12180*/  F2FP.BF16.F32.PACK_AB R8, RZ, R8 ;  /* 0x00000008ff08723e */ /* 0x000fe200000010ff */
[----:B------:R2:W-:Y:S01]  /*12190*/  @P5 STG.E.U16 desc[UR36][R4.64+0xe0], R12 ;  /* 0x0000e00c04005986 */ /* 0x0005e2000c101524 */
[----:B0-----:R-:W-:Y:S01]  /*121a0*/  PRMT R10, R9, 0x7610, R10 ;  /* 0x00007610090a7816 */ /* 0x001fe2000000000a */
[-C--:B------:R-:W-:Y:S01]  /*121b0*/  FMUL R9, R214, R2.reuse ;  /* 0x00000002d6097220 */ /* 0x080fe20000400000 */
[----:B-1----:R-:W-:Y:S01]  /*121c0*/  PRMT R11, R3, 0x7610, R11 ;  /* 0x00007610030b7816 */ /* 0x002fe2000000000b */
[----:B------:R-:W-:-:S03]  /*121d0*/  FMUL R3, R213, R2 ;  /* 0x00000002d5037220 */ /* 0x000fc60000400000 */
[----:B------:R-:W-:Y:S02]  /*121e0*/  F2FP.BF16.F32.PACK_AB R9, RZ, R9 ;  /* 0x00000009ff09723e */ /* 0x000fe400000010ff */
[----:B--2---:R-:W-:Y:S02]  /*121f0*/  PRMT R12, R8, 0x7610, R12 ;  /* 0x00007610080c7816 */ /* 0x004fe4000000000c */
[----:B------:R-:W-:Y:S01]  /*12200*/  F2FP.BF16.F32.PACK_AB R8, RZ, R3 ;  /* 0x00000003ff08723e */ /* 0x000fe200000010ff */
[----:B------:R-:W-:Y:S01]  /*12210*/  FMUL R3, R212, R2 ;  /* 0x00000002d4037220 */ /* 0x000fe20000400000 */
[C---:B------:R-:W-:Y:S02]  /*12220*/  ISETP.GT.AND P4, PT, R0.reuse, 0x71, P2 ;  /* 0x000000710000780c */ /* 0x040fe40001784270 */
[----:B------:R-:W-:Y:S01]  /*12230*/  ISETP.GT.AND P5, PT, R0, 0x78, P3 ;  /* 0x000000780000780c */ /* 0x000fe20001fa4270 */
[----:B------:R0:W-:Y:S01]  /*12240*/  @P6 STG.E.U16 desc[UR36][R4.64+0xe2], R10 ;  /* 0x0000e20a04006986 */ /* 0x0001e2000c101524 */
[----:B------:R-:W-:-:S02]  /*12250*/  PRMT R13, R9, 0x7610, R13 ;  /* 0x00007610090d7816 */ /* 0x000fc4000000000d */
[----:B------:R-:W-:Y:S01]  /*12260*/  F2FP.BF16.F32.PACK_AB R9, RZ, R3 ;  /* 0x00000003ff09723e */ /* 0x000fe200000010ff */
[----:B------:R1:W-:Y:S01]  /*12270*/  @P1 STG.E.U16 desc[UR36][R6.64+0xe0], R11 ;  /* 0x0000e00b06001986 */ /* 0x0003e2000c101524 */
[----:B------:R-:W-:Y:S01]  /*12280*/  ISETP.GT.AND P0, PT, R0, 0x79, P3 ;  /* 0x000000790000780c */ /* 0x000fe20001f04270 */
[-C--:B------:R-:W-:Y:S01]  /*12290*/  FMUL R3, R210, R2.reuse ;  /* 0x00000002d2037220 */ /* 0x080fe20000400000 */
[----:B------:R-:W-:Y:S02]  /*122a0*/  ISETP.GT.AND P1, PT, R0, 0x78, P2 ;  /* 0x000000780000780c */ /* 0x000fe40001724270 */
[----:B------:R-:W-:Y:S01]  /*122b0*/  PRMT R14, R8, 0x7610, R14 ;  /* 0x00007610080e7816 */ /* 0x000fe2000000000e */
[----:B------:R-:W-:Y:S01]  /*122c0*/  FMUL R8, R211, R2 ;  /* 0x00000002d3087220 */ /* 0x000fe20000400000 */
[----:B------:R-:W-:Y:S01]  /*122d0*/  F2FP.BF16.F32.PACK_AB R3, RZ, R3 ;  /* 0x00000003ff03723e */ /* 0x000fe200000010ff */
[----:B------:R2:W-:Y:S01]  /*122e0*/  @P4 STG.E.U16 desc[UR36][R6.64+0xe2], R12 ;  /* 0x0000e20c06004986 */ /* 0x0005e2000c101524 */
[----:B------:R-:W-:-:S02]  /*122f0*/  ISETP.GT.AND P4, PT, R0, 0x79, P2 ;  /* 0x000000790000780c */ /* 0x000fc40001784270 */
[----:B0-----:R-:W-:Y:S01]  /*12300*/  F2FP.BF16.F32.PACK_AB R10, RZ, R8 ;  /* 0x00000008ff0a723e */ /* 0x001fe200000010ff */
[----:B------:R-:W-:Y:S01]  /*12310*/  @P5 STG.E.U16 desc[UR36][R4.64+0xf0], R13 ;  /* 0x0000f00d04005986 */ /* 0x000fe2000c101524 */
[----:B-1----:R-:W-:Y:S01]  /*12320*/  PRMT R11, R3, 0x7610, R11 ;  /* 0x00007610030b7816 */ /* 0x002fe2000000000b */
[-C--:B------:R-:W-:Y:S01]  /*12330*/  FMUL R3, R208, R2.reuse ;  /* 0x00000002d0037220 */ /* 0x080fe20000400000 */
[----:B------:R-:W-:Y:S01]  /*12340*/  FMUL R8, R209, R2 ;  /* 0x00000002d1087220 */ /* 0x000fe20000400000 */
[C---:B------:R-:W-:Y:S01]  /*12350*/  ISETP.GT.AND P5, PT, R0.reuse, 0x80, P3 ;  /* 0x000000800000780c */ /* 0x040fe20001fa4270 */
[----:B------:R-:W-:Y:S01]  /*12360*/  @P0 STG.E.U16 desc[UR36][R4.64+0xf2], R14 ;  /* 0x0000f20e04000986 */ /* 0x000fe2000c101524 */
[----:B------:R-:W-:-:S03]  /*12370*/  ISETP.GT.AND P6, PT, R0, 0x81, P3 ;  /* 0x000000810000780c */ /* 0x000fc60001fc4270 */
[----:B------:R0:W-:Y:S01]  /*12380*/  @P1 STG.E.U16 desc[UR36][R6.64+0xf0], R9 ;  /* 0x0000f00906001986 */ /* 0x0001e2000c101524 */
[----:B------:R-:W-:-:S04]  /*12390*/  F2FP.BF16.F32.PACK_AB R8, RZ, R8 ;  /* 0x00000008ff08723e */ /* 0x000fc800000010ff */
[----:B--2---:R-:W-:Y:S01]  /*123a0*/  PRMT R12, R8, 0x7610, R12 ;  /* 0x00007610080c7816 */ /* 0x004fe2000000000c */
[-C--:B------:R-:W-:Y:S01]  /*123b0*/  FMUL R8, R206, R2.reuse ;  /* 0x00000002ce087220 */ /* 0x080fe20000400000 */
[----:B0-----:R-:W-:Y:S01]  /*123c0*/  F2FP.BF16.F32.PACK_AB R9, RZ, R3 ;  /* 0x00000003ff09723e */ /* 0x001fe200000010ff */
[----:B------:R-:W-:Y:S01]  /*123d0*/  FMUL R3, R207, R2 ;  /* 0x00000002cf037220 */ /* 0x000fe20000400000 */
[----:B------:R0:W-:Y:S01]  /*123e0*/  @P4 STG.E.U16 desc[UR36][R6.64+0xf2], R10 ;  /* 0x0000f20a06004986 */ /* 0x0001e2000c101524 */
[----:B------:R-:W-:-:S03]  /*123f0*/  ISETP.GT.AND P0, PT, R0, 0x80, P2 ;  /* 0x000000800000780c */ /* 0x000fc60001704270 */
[----:B------:R-:W-:Y:S01]  /*12400*/  F2FP.BF16.F32.PACK_AB R3, RZ, R3 ;  /* 0x00000003ff03723e */ /* 0x000fe200000010ff */
[----:B------:R1:W-:Y:S01]  /*12410*/  @P5 STG.E.U16 desc[UR36][R4.64+0x100], R11 ;  /* 0x0001000b04005986 */ /* 0x0003e2000c101524 */
[----:B------:R-:W-:Y:S02]  /*12420*/  ISETP.GT.AND P1, PT, R0, 0x81, P2 ;  /* 0x000000810000780c */ /* 0x000fe40001724270 */
[----:B------:R-:W-:Y:S01]  /*12430*/  F2FP.BF16.F32.PACK_AB R8, RZ, R8 ;  /* 0x00000008ff08723e */ /* 0x000fe200000010ff */
[----:B------:R2:W-:Y:S01]  /*12440*/  @P6 STG.E.U16 desc[UR36][R4.64+0x102], R12 ;  /* 0x0001020c04006986 */ /* 0x0005e2000c101524 */
[----:B0-----:R-:W-:Y:S01]  /*12450*/  PRMT R10, R9, 0x7610, R10 ;  /* 0x00007610090a7816 */ /* 0x001fe2000000000a */
[-C--:B------:R-:W-:Y:S01]  /*12460*/  FMUL R9, R205, R2.reuse ;  /* 0x00000002cd097220 */ /* 0x080fe20000400000 */
[----:B-1----:R-:W-:Y:S01]  /*12470*/  PRMT R11, R3, 0x7610, R11 ;  /* 0x00007610030b7816 */ /* 0x002fe2000000000b */
[----:B------:R-:W-:Y:S01]  /*12480*/  FMUL R3, R204, R2 ;  /* 0x00000002cc037220 */ /* 0x000fe20000400000 */
[----:B------:R-:W-:-:S02]  /*12490*/  ISETP.GT.AND P4, PT, R0, 0x88, P3 ;  /* 0x000000880000780c */ /* 0x000fc40001f84270 */
[----:B--2---:R-:W-:Y:S02]  /*124a0*/  PRMT R12, R8, 0x7610, R12 ;  /* 0x00007610080c7816 */ /* 0x004fe4000000000c */
[----:B------:R-:W-:Y:S01]  /*124b0*/  F2FP.BF16.F32.PACK_AB R8, RZ, R3 ;  /* 0x00000003ff08723e */ /* 0x000fe200000010ff */
[-C--:B------:R-:W-:Y:S01]  /*124c0*/  FMUL R3, R203, R2.reuse ;  /* 0x00000002cb037220 */ /* 0x080fe20000400000 */
[----:B------:R-:W-:Y:S02]  /*124d0*/  F2FP.BF16.F32.PACK_AB R9, RZ, R9 ;  /* 0x00000009ff09723e */ /* 0x000fe400000010ff */
[C---:B------:R-:W-:Y:S01]  /*124e0*/  ISETP.GT.AND P5, PT, R0.reuse, 0x89, P3 ;  /* 0x000000890000780c */ /* 0x040fe20001fa4270 */
[----:B------:R0:W-:Y:S01]  /*124f0*/  @P0 STG.E.U16 desc[UR36][R6.64+0x100], R10 ;  /* 0x0001000a06000986 */ /* 0x0001e2000c101524 */
[----:B------:R-:W-:Y:S02]  /*12500*/  PRMT R13, R9, 0x7610, R13 ;  /* 0x00007610090d7816 */ /* 0x000fe4000000000d */
[----:B------:R-:W-:Y:S01]  /*12510*/  F2FP.BF16.F32.PACK_AB R9, RZ, R3 ;  /* 0x00000003ff09723e */ /* 0x000fe200000010ff */
[----:B------:R1:W-:Y:S01]  /*12520*/  @P1 STG.E.U16 desc[UR36][R6.64+0x102], R11 ;  /* 0x0001020b06001986 */ /* 0x0003e2000c101524 */
[C---:B------:R-:W-:Y:S01]  /*12530*/  ISETP.GT.AND P0, PT, R0.reuse, 0x88, P2 ;  /* 0x000000880000780c */ /* 0x040fe20001704270 */
[----:B------:R-:W-:Y:S01]  /*12540*/  FMUL R3, R201, R2 ;  /* 0x00000002c9037220 */ /* 0x000fe20000400000 */
[----:B------:R-:W-:-:S02]  /*12550*/  ISETP.GT.AND P1, PT, R0, 0x89, P2 ;  /* 0x000000890000780c */ /* 0x000fc40001724270 */
[----:B------:R-:W-:Y:S01]  /*12560*/  PRMT R14, R8, 0x7610, R14 ;  /* 0x00007610080e7816 */ /* 0x000fe2000000000e */
[----:B------:R-:W-:Y:S01]  /*12570*/  FMUL R8, R202, R2 ;  /* 0x00000002ca087220 */ /* 0x000fe20000400000 */
[----:B------:R-:W-:Y:S01]  /*12580*/  F2FP.BF16.F32.PACK_AB R3, RZ, R3 ;  /* 0x00000003ff03723e */ /* 0x000fe200000010ff */
[----:B------:R2:W-:Y:S01]  /*12590*/  @P4 STG.E.U16 desc[UR36][R4.64+0x110], R12 ;  /* 0x0001100c04004986 */ /* 0x0005e2000c101524 */
[----:B------:R-:W-:Y:S02]  /*125a0*/  ISETP.GT.AND P4, PT, R0, 0x90, P3 ;  /* 0x000000900000780c */ /* 0x000fe40001f84270 */
        /* <DEDUP_REMOVED lines=9> */
[----:B------:R-:W-:Y:S02]  /*12640*/  F2FP.BF16.F32.PACK_AB R8, RZ, R8 ;  /* 0x00000008ff08723e */ /* 0x000fe400000010ff */
[----:B------:R-:W-:Y:S01]  /*12650*/  ISETP.GT.AND P1, PT, R0, 0x91, P2 ;  /* 0x000000910000780c */ /* 0x000fe20001724270 */
[----:B------:R1:W-:Y:S01]  /*12660*/  @P4 STG.E.U16 desc[UR36][R4.64+0x120], R10 ;  /* 0x0001200a04004986 */ /* 0x0003e2000c101524 */
[----:B--2---:R-:W-:Y:S01]  /*12670*/  PRMT R12, R8, 0x7610, R12 ;  /* 0x00007610080c7816 */ /* 0x004fe2000000000c */
[-C--:B------:R-:W-:Y:S01]  /*12680*/  FMUL R8, R197, R2.reuse ;  /* 0x00000002c5087220 */ /* 0x080fe20000400000 */
[----:B0-----:R-:W-:Y:S01]  /*12690*/  F2FP.BF16.F32.PACK_AB R9, RZ, R3 ;  /* 0x00000003ff09723e */ /* 0x001fe200000010ff */
[----:B------:R-:W-:Y:S01]  /*126a0*/  FMUL R3, R198, R2 ;  /* 0x00000002c6037220 */ /* 0x000fe20000400000 */
[----:B------:R-:W-:Y:S01]  /*126b0*/  ISETP.GT.AND P4, PT, R0, 0x98, P3 ;  /* 0x000000980000780c */ /* 0x000fe20001f84270 */
[----:B------:R0:W-:Y:S03]  /*126c0*/  @P5 STG.E.U16 desc[UR36][R4.64+0x122], R11 ;  /* 0x0001220b04005986 */ /* 0x0001e6000c101524 */
[----:B------:R-:W-:-:S02]  /*126d0*/  F2FP.BF16.F32.PACK_AB R3, RZ, R3 ;  /* 0x00000003ff03723e */ /* 0x000fc400000010ff */
[----:B-1----:R-:W-:Y:S01]  /*126e0*/  PRMT R10, R9, 0x7610, R10 ;  /* 0x00007610090a7816 */ /* 0x002fe2000000000a */
[----:B------:R-:W-:Y:S01]  /*126f0*/  FMUL R9, R196, R2 ;  /* 0x00000002c4097220 */ /* 0x000fe20000400000 */
[----:B------:R-:W-:Y:S01]  /*12700*/  F2FP.BF16.F32.PACK_AB R8, RZ, R8 ;  /* 0x00000008ff08723e */ /* 0x000fe200000010ff */
[----:B------:R1:W-:Y:S01]  /*12710*/  @P0 STG.E.U16 desc[UR36][R6.64+0x120], R12 ;  /* 0x0001200c06000986 */ /* 0x0003e2000c101524 */
[----:B0-----:R-:W-:Y:S01]  /*12720*/  PRMT R11, R3, 0x7610, R11 ;  /* 0x00007610030b7816 */ /* 0x001fe2000000000b */
[----:B------:R-:W-:Y:S01]  /*12730*/  FMUL R3, R195, R2 ;  /* 0x00000002c3037220 */ /* 0x000fe20000400000 */
[C---:B------:R-:W-:Y:S01]  /*12740*/  ISETP.GT.AND P5, PT, R0.reuse, 0x99, P3 ;  /* 0x000000990000780c */ /* 0x040fe20001fa4270 */
[----:B------:R0:W-:Y:S01]  /*12750*/  @P1 STG.E.U16 desc[UR36][R6.64+0x122], R10 ;  /* 0x0001220a06001986 */ /* 0x0001e2000c101524 */
[----:B------:R-:W-:Y:S02]  /*12760*/  ISETP.GT.AND P1, PT, R0, 0x98, P2 ;  /* 0x000000980000780c */ /* 0x000fe40001724270 */
[----:B------:R-:W-:-:S02]  /*12770*/  F2FP.BF16.F32.PACK_AB R9, RZ, R9 ;  /* 0x00000009ff09723e */ /* 0x000fc400000010ff */
[----:B-1----:R-:W-:Y:S02]  /*12780*/  PRMT R12, R8, 0x7610, R12 ;  /* 0x00007610080c7816 */ /* 0x002fe4000000000c */
[----:B------:R-:W-:Y:S01]  /*12790*/  F2FP.BF16.F32.PACK_AB R8, RZ, R3 ;  /* 0x00000003ff08723e */ /* 0x000fe200000010ff */
[-C--:B------:R-:W-:Y:S01]  /*127a0*/  FMUL R3, R194, R2.reuse ;  /* 0x00000002c2037220 */ /* 0x080fe20000400000 */
[C---:B------:R-:W-:Y:S01]  /*127b0*/  ISETP.GT.AND P0, PT, R0.reuse, 0x99, P2 ;  /* 0x000000990000780c */ /* 0x040fe20001704270 */
[----:B------:R1:W-:Y:S01]  /*127c0*/  @P4 STG.E.U16 desc[UR36][R4.64+0x130], R11 ;  /* 0x0001300b04004986 */ /* 0x0003e2000c101524 */
[----:B------:R-:W-:Y:S02]  /*127d0*/  ISETP.GT.AND P4, PT, R0, 0xa0, P3 ;  /* 0x000000a00000780c */ /* 0x000fe40001f84270 */
[----:B------:R-:W-:Y:S02]  /*127e0*/  PRMT R13, R9, 0x7610, R13 ;  /* 0x00007610090d7816 */ /* 0x000fe4000000000d */
[----:B------:R-:W-:Y:S01]  /*127f0*/  F2FP.BF16.F32.PACK_AB R9, RZ, R3 ;  /* 0x00000003ff09723e */ /* 0x000fe200000010ff */
[-C--:B------:R-:W-:Y:S01]  /*12800*/  FMUL R3, R192, R2.reuse ;  /* 0x00000002c0037220 */ /* 0x080fe20000400000 */
[----:B------:R-:W-:Y:S01]  /*12810*/  PRMT R14, R8, 0x7610, R14 ;  /* 0x00007610080e7816 */ /* 0x000fe2000000000e */
[----:B------:R-:W-:Y:S01]  /*12820*/  FMUL R8, R193, R2 ;  /* 0x00000002c1087220 */ /* 0x000fe20000400000 */
[----:B------:R2:W-:Y:S01]  /*12830*/  @P5 STG.E.U16 desc[UR36][R4.64+0x132], R12 ;  /* 0x0001320c04005986 */ /* 0x0005e2000c101524 */
[----:B------:R-:W-:-:S02]  /*12840*/  ISETP.GT.AND P5, PT, R0, 0xa1, P3 ;  /* 0x000000a10000780c */ /* 0x000fc40001fa4270 */
[----:B------:R-:W-:Y:S01]  /*12850*/  F2FP.BF16.F32.PACK_AB R3, RZ, R3 ;  /* 0x00000003ff03723e */ /* 0x000fe200000010ff */
[----:B------:R-:W-:Y:S01]  /*12860*/  @P1 STG.E.U16 desc[UR36][R6.64+0x130], R13 ;  /* 0x0001300d06001986 */ /* 0x000fe2000c101524 */
[----:B0-----:R-:W-:Y:S01]  /*12870*/  F2FP.BF16.F32.PACK_AB R10, RZ, R8 ;  /* 0x00000008ff0a723e */ /* 0x001fe200000010ff */
[-C--:B------:R-:W-:Y:S01]  /*12880*/  FMUL R8, R191, R2.reuse ;  /* 0x00000002bf087220 */ /* 0x080fe20000400000 */
[----:B-1----:R-:W-:Y:S01]  /*12890*/  PRMT R11, R3, 0x7610, R11 ;  /* 0x00007610030b7816 */ /* 0x002fe2000000000b */
[----:B------:R-:W-:Y:S01]  /*128a0*/  @P0 STG.E.U16 desc[UR36][R6.64+0x132], R14 ;  /* 0x0001320e06000986 */ /* 0x000fe2000c101524 */
[----:B------:R-:W-:Y:S01]  /*128b0*/  ISETP.GT.AND P0, PT, R0, 0xa0, P2 ;  /* 0x000000a00000780c */ /* 0x000fe20001704270 */
[----:B------:R-:W-:Y:S01]  /*128c0*/  FMUL R3, R190, R2 ;  /* 0x00000002be037220 */ /* 0x000fe20000400000 */
[C---:B------:R-:W-:Y:S01]  /*128d0*/  ISETP.GT.AND P1, PT, R0.reuse, 0xa1, P2 ;  /* 0x000000a10000780c */ /* 0x040fe20001724270 */
[----:B------:R0:W-:Y:S01]  /*128e0*/  @P4 STG.E.U16 desc[UR36][R4.64+0x140], R9 ;  /* 0x0001400904004986 */ /* 0x0001e2000c101524 */
[----:B------:R-:W-:-:S02]  /*128f0*/  ISETP.GT.AND P4, PT, R0, 0xa8, P3 ;  /* 0x000000a80000780c */ /* 0x000fc40001f84270 */
[----:B------:R-:W-:Y:S01]  /*12900*/  F2FP.BF16.F32.PACK_AB R8, RZ, R8 ;  /* 0x00000008ff08723e */ /* 0x000fe200000010ff */
[----:B------:R1:W-:Y:S03]  /*12910*/  @P5 STG.E.U16 desc[UR36][R4.64+0x142], R10 ;  /* 0x0001420a04005986 */ /* 0x0003e6000c101524 */
[----:B--2---:R-:W-:Y:S02]  /*12920*/  PRMT R12, R8, 0x7610, R12 ;  /* 0x00007610080c7816 */ /* 0x004fe4000000000c */
[----:B0-----:R-:W-:Y:S01]  /*12930*/  F2FP.BF16.F32.PACK_AB R9, RZ, R3 ;  /* 0x00000003ff09723e */ /* 0x001fe200000010ff */
[-C--:B------:R-:W-:Y:S01]  /*12940*/  FMUL R3, R189, R2.reuse ;  /* 0x00000002bd037220 */ /* 0x080fe20000400000 */
[-C--:B------:R-:W-:Y:S02]  /*12950*/  FMUL R8, R188, R2.reuse ;  /* 0x00000002bc087220 */ /* 0x080fe40000400000 */
[----:B-1----:R-:W-:Y:S01]  /*12960*/  PRMT R10, R9, 0x7610, R10 ;  /* 0x00007610090a7816 */ /* 0x002fe2000000000a */
[----:B------:R0:W-:Y:S01]  /*12970*/  @P0 STG.E.U16 desc[UR36][R6.64+0x140], R11 ;  /* 0x0001400b06000986 */ /* 0x0001e2000c101524 */
[----:B------:R-:W-:Y:S01]  /*12980*/  F2FP.BF16.F32.PACK_AB R3, RZ, R3 ;  /* 0x00000003ff03723e */ /* 0x000fe200000010ff */
[----:B------:R-:W-:Y:S01]  /*12990*/  FMUL R9, R187, R2 ;  /* 0x00000002bb097220 */ /* 0x000fe20000400000 */
[C---:B------:R-:W-:Y:S01]  /*129a0*/  ISETP.GT.AND P5, PT, R0.reuse, 0xa9, P3 ;  /* 0x000000a90000780c */ /* 0x040fe20001fa4270 */
[----:B------:R1:W-:Y:S01]  /*129b0*/  @P1 STG.E.U16 desc[UR36][R6.64+0x142], R12 ;  /* 0x0001420c06001986 */ /* 0x0003e2000c101524 */
[----:B------:R-:W-:-:S03]  /*129c0*/  ISETP.GT.AND P1, PT, R0, 0xa8, P2 ;  /* 0x000000a80000780c */ /* 0x000fc60001724270 */
[----:B------:R-:W-:Y:S01]  /*129d0*/  @P4 STG.E.U16 desc[UR36][R4.64+0x150], R10 ;  /* 0x0001500a04004986 */ /* 0x000fe2000c101524 */
[----:B------:R-:W-:Y:S02]  /*129e0*/  ISETP.GT.AND P4, PT, R0, 0xa9, P2 ;  /* 0x000000a90000780c */ /* 0x000fe40001784270 */
[----:B------:R-:W-:Y:S02]  /*129f0*/  F2FP.BF16.F32.PACK_AB R8, RZ, R8 ;  /* 0x00000008ff08723e */ /* 0x000fe400000010ff */
[----:B0-----:R-:W-:Y:S01]  /*12a00*/  PRMT R11, R3, 0x7610, R11 ;  /* 0x00007610030b7816 */ /* 0x001fe2000000000b */
[-C--:B------:R-:W-:Y:S01]  /*12a10*/  FMUL R3, R186, R2.reuse ;  /* 0x00000002ba037220 */ /* 0x080fe20000400000 */
[----:B------:R-:W-:Y:S02]  /*12a20*/  F2FP.BF16.F32.PACK_AB R9, RZ, R9 ;  /* 0x00000009ff09723e */ /* 0x000fe400000010ff */
[----:B-1----:R-:W-:Y:S02]  /*12a30*/  PRMT R12, R8, 0x7610, R12 ;  /* 0x00007610080c7816 */ /* 0x002fe4000000000c */
[----:B------:R-:W-:Y:S01]  /*12a40*/  F2FP.BF16.F32.PACK_AB R8, RZ, R3 ;  /* 0x00000003ff08723e */ /* 0x000fe200000010ff */
[----:B------:R-:W-:Y:S01]  /*12a50*/  FMUL R3, R185, R2 ;  /* 0x00000002b9037220 */ /* 0x000fe20000400000 */
[----:B------:R-:W-:Y:S01]  /*12a60*/  PRMT R13, R9, 0x7610, R13 ;  /* 0x00007610090d7816 */ /* 0x000fe2000000000d */
[----:B------:R0:W-:Y:S01]  /*12a70*/  @P5 STG.E.U16 desc[UR36][R4.64+0x152], R11 ;  /* 0x0001520b04005986 */ /* 0x0001e2000c101524 */
[----:B------:R-:W-:-:S02]  /*12a80*/  ISETP.GT.AND P0, PT, R0, 0xb0, P3 ;  /* 0x000000b00000780c */ /* 0x000fc40001f04270 */
        /* <DEDUP_REMOVED lines=26> */
[----:B------:R-:W-:Y:S02]  /*12c30*/  ISETP.GT.AND P1, PT, R0, 0xb8, P2 ;  /* 0x000000b80000780c */ /* 0x000fe40001724270 */
[----:B------:R-:W-:Y:S02]  /*12c40*/  F2FP.BF16.F32.PACK_AB R8, RZ, R8 ;  /* 0x00000008ff08723e */ /* 0x000fe400000010ff */
[----:B0-----:R-:W-:Y:S01]  /*12c50*/  PRMT R10, R9, 0x7610, R10 ;  /* 0x00007610090a7816 */ /* 0x001fe2000000000a */
[-C--:B------:R-:W-:Y:S01]  /*12c60*/  FMUL R9, R178, R2.reuse ;  /* 0x00000002b2097220 */ /* 0x080fe20000400000 */
[----:B-1----:R-:W-:Y:S01]  /*12c70*/  PRMT R11, R3, 0x7610, R11 ;  /* 0x00007610030b7816 */ /* 0x002fe2000000000b */
[----:B------:R-:W-:Y:S01]  /*12c80*/  FMUL R3, R177, R2 ;  /* 0x00000002b1037220 */ /* 0x000fe20000400000 */
[----:B------:R0:W-:Y:S02]  /*12c90*/  @P5 STG.E.U16 desc[UR36][R4.64+0x170], R12 ;  /* 0x0001700c04005986 */ /* 0x0001e4000c101524 */
[----:B------:R-:W-:-:S02]  /*12ca0*/  F2FP.BF16.F32.PACK_AB R9, RZ, R9 ;  /* 0x00000009ff09723e */ /* 0x000fc400000010ff */
[C---:B------:R-:W-:Y:S02]  /*12cb0*/  ISETP.GT.AND P4, PT, R0.reuse, 0xb9, P2 ;  /* 0x000000b90000780c */ /* 0x040fe40001784270 */
[----:B------:R-:W-:Y:S02]  /*12cc0*/  ISETP.GT.AND P5, PT, R0, 0xc0, P3 ;  /* 0x000000c00000780c */ /* 0x000fe40001fa4270 */
[----:B0-----:R-:W-:Y:S02]  /*12cd0*/  PRMT R12, R8, 0x7610, R12 ;  /* 0x00007610080c7816 */ /* 0x001fe4000000000c */
[----:B------:R-:W-:Y:S01]  /*12ce0*/  F2FP.BF16.F32.PACK_AB R8, RZ, R3 ;  /* 0x00000003ff08723e */ /* 0x000fe200000010ff */
[----:B------:R-:W-:Y:S01]  /*12cf0*/  FMUL R3, R176, R2 ;  /* 0x00000002b0037220 */ /* 0x000fe20000400000 */
[----:B------:R-:W-:Y:S01]  /*12d00*/  PRMT R13, R9, 0x7610, R13 ;  /* 0x00007610090d7816 */ /* 0x000fe2000000000d */
[----:B------:R0:W-:Y:S01]  /*12d10*/  @P6 STG.E.U16 desc[UR36][R4.64+0x172], R10 ;  /* 0x0001720a04006986 */ /* 0x0001e2000c101524 */
[----:B------:R-:W-:-:S02]  /*12d20*/  ISETP.GT.AND P0, PT, R0, 0xc1, P3 ;  /* 0x000000c10000780c */ /* 0x000fc40001f04270 */
[----:B------:R-:W-:Y:S01]  /*12d30*/  F2FP.BF16.F32.PACK_AB R9, RZ, R3 ;  /* 0x00000003ff09723e */ /* 0x000fe200000010ff */
[----:B------:R1:W-:Y:S01]  /*12d40*/  @P1 STG.E.U16 desc[UR36][R6.64+0x170], R11 ;  /* 0x0001700b06001986 */ /* 0x0003e2000c101524 */
[-C--:B------:R-:W-:Y:S01]  /*12d50*/  FMUL R3, R174, R2.reuse ;  /* 0x00000002ae037220 */ /* 0x080fe20000400000 */
[----:B------:R-:W-:Y:S02]  /*12d60*/  ISETP.GT.AND P1, PT, R0, 0xc0, P2 ;  /* 0x000000c00000780c */ /* 0x000fe40001724270 */
        /* <DEDUP_REMOVED lines=40> */
[C---:B------:R-:W-:Y:S01]  /*12ff0*/  ISETP.GT.AND P0, PT, R0.reuse, 0xd0, P2 ;  /* 0x000000d00000780c */ /* 0x040fe20001704270 */
        /* <DEDUP_REMOVED lines=11> */
[----:B------:R-:W-:Y:S01]  /*130b0*/  ISETP.GT.AND P5, PT, R0, 0xd9, P3 ;  /* 0x000000d90000780c */ /* 0x000fe20001fa4270 */
[----:B------:R-:W-:Y:S01]  /*130c0*/  FMUL R8, R164, R2 ;  /* 0x00000002a4087220 */ /* 0x000fe20000400000 */
[----:B------:R-:W-:Y:S01]  /*130d0*/  @P0 STG.E.U16 desc[UR36][R6.64+0x1a0], R14 ;  /* 0x0001a00e06000986 */ /* 0x000fe2000c101524 */
[----:B------:R-:W-:-:S03]  /*130e0*/  ISETP.GT.AND P0, PT, R0, 0xd8, P2 ;  /* 0x000000d80000780c */ /* 0x000fc60001704270 */
[----:B------:R0:W-:Y:S01]  /*130f0*/  @P1 STG.E.U16 desc[UR36][R6.64+0x1a2], R9 ;  /* 0x0001a20906001986 */ /* 0x0001e2000c101524 */
[----:B------:R-:W-:Y:S02]  /*13100*/  F2FP.BF16.F32.PACK_AB R8, RZ, R8 ;  /* 0x00000008ff08723e */ /* 0x000fe400000010ff */
[----:B------:R-:W-:Y:S02]  /*13110*/  ISETP.GT.AND P1, PT, R0, 0xd9, P2 ;  /* 0x000000d90000780c */ /* 0x000fe40001724270 */
        /* <DEDUP_REMOVED lines=16> */
[----:B------:R1:W-:Y:S01]  /*13220*/  @P1 STG.E.U16 desc[UR36][R6.64+0x1b2], R10 ;  /* 0x0001b20a06001986 */ /* 0x0003e2000c101524 */
[C---:B------:R-:W-:Y:S02]  /*13230*/  ISETP.GT.AND P1, PT, R0.reuse, 0xe0, P2 ;  /* 0x000000e00000780c */ /* 0x040fe40001724270 */
[----:B------:R-:W-:Y:S02]  /*13240*/  ISETP.GT.AND P0, PT, R0, 0xe1, P2 ;  /* 0x000000e10000780c */ /* 0x000fe40001704270 */
[----:B0-----:R-:W-:Y:S02]  /*13250*/  PRMT R12, R8, 0x7610, R12 ;  /* 0x00007610080c7816 */ /* 0x001fe4000000000c */
[----:B------:R-:W-:Y:S01]  /*13260*/  F2FP.BF16.F32.PACK_AB R8, RZ, R3 ;  /* 0x00000003ff08723e */ /* 0x000fe200000010ff */
[----:B------:R-:W-:Y:S01]  /*13270*/  FMUL R3, R157, R2 ;  /* 0x000000029d037220 */ /* 0x000fe20000400000 */
[----:B------:R0:W-:Y:S01]  /*13280*/  @P4 STG.E.U16 desc[UR36][R4.64+0x1c0], R11 ;  /* 0x0001c00b04004986 */ /* 0x0001e2000c101524 */
[----:B-1----:R-:W-:-:S02]  /*13290*/  PRMT R10, R9, 0x7610, R10 ;  /* 0x00007610090a7816 */ /* 0x002fc4000000000a */
[----:B------:R-:W-:Y:S01]  /*132a0*/  PRMT R13, R8, 0x7610, R13 ;  /* 0x00007610080d7816 */ /* 0x000fe2000000000d */
[----:B------:R-:W-:Y:S01]  /*132b0*/  @P5 STG.E.U16 desc[UR36][R4.64+0x1c2], R12 ;  /* 0x0001c20c04005986 */ /* 0x000fe2000c101524 */
[-C--:B------:R-:W-:Y:S01]  /*132c0*/  FMUL R8, R156, R2.reuse ;  /* 0x000000029c087220 */ /* 0x080fe20000400000 */
[C---:B------:R-:W-:Y:S02]  /*132d0*/  ISETP.GT.AND P4, PT, R0.reuse, 0xe8, P3 ;  /* 0x000000e80000780c */ /* 0x040fe40001f84270 */
[----:B------:R-:W-:Y:S01]  /*132e0*/  F2FP.BF16.F32.PACK_AB R9, RZ, R3 ;  /* 0x00000003ff09723e */ /* 0x000fe200000010ff */
[----:B------:R-:W-:Y:S01]  /*132f0*/  FMUL R3, R155, R2 ;  /* 0x000000029b037220 */ /* 0x000fe20000400000 */
[C---:B------:R-:W-:Y:S02]  /*13300*/  ISETP.GT.AND P5, PT, R0.reuse, 0xe9, P3 ;  /* 0x000000e90000780c */ /* 0x040fe40001fa4270 */
[----:B------:R-:W-:Y:S02]  /*13310*/  ISETP.GT.AND P6, PT, R0, 0xe8, P2 ;  /* 0x000000e80000780c */ /* 0x000fe400017c4270 */
[----:B------:R-:W-:Y:S01]  /*13320*/  F2FP.BF16.F32.PACK_AB R8, RZ, R8 ;  /* 0x00000008ff08723e */ /* 0x000fe200000010ff */
[----:B------:R1:W-:Y:S01]  /*13330*/  @P1 STG.E.U16 desc[UR36][R6.64+0x1c0], R10 ;  /* 0x0001c00a06001986 */ /* 0x0003e2000c101524 */
[----:B------:R-:W-:-:S02]  /*13340*/  F2FP.BF16.F32.PACK_AB R3, RZ, R3 ;  /* 0x00000003ff03723e */ /* 0x000fc400000010ff */
[C---:B------:R-:W-:Y:S01]  /*13350*/  ISETP.GT.AND P1, PT, R17.reuse, 0x80, PT ;  /* 0x000000801100780c */ /* 0x040fe20003f24270 */
[----:B------:R2:W-:Y:S01]  /*13360*/  @P0 STG.E.U16 desc[UR36][R6.64+0x1c2], R13 ;  /* 0x0001c20d06000986 */ /* 0x0005e2000c101524 */
[----:B------:R-:W-:Y:S02]  /*13370*/  ISETP.GT.AND P0, PT, R17, 0x88, PT ;  /* 0x000000881100780c */ /* 0x000fe40003f04270 */
[----:B0-----:R-:W-:Y:S02]  /*13380*/  PRMT R11, R8, 0x7610, R11 ;  /* 0x00007610080b7816 */ /* 0x001fe4000000000b */
[----:B------:R-:W-:Y:S02]  /*13390*/  PRMT R17, R3, 0x7610, R17 ;  /* 0x0000761003117816 */ /* 0x000fe40000000011 */
[----:B-1----:R-:W-:Y:S01]  /*133a0*/  PRMT R10, R9, 0x7610, R10 ;  /* 0x00007610090a7816 */ /* 0x002fe2000000000a */
[----:B------:R-:W-:-:S04]  /*133b0*/  FMUL R3, R154, R2 ;  /* 0x000000029a037220 */ /* 0x000fc80000400000 */
[----:B------:R-:W-:Y:S01]  /*133c0*/  @P4 STG.E.U16 desc[UR36][R4.64+0x1d0], R10 ;  /* 0x0001d00a04004986 */ /* 0x000fe2000c101524 */
[----:B------:R-:W-:-:S03]  /*133d0*/  ISETP.GT.AND P4, PT, R0, 0xe9, P2 ;  /* 0x000000e90000780c */ /* 0x000fc60001784270 */
[----:B------:R0:W-:Y:S01]  /*133e0*/  @P5 STG.E.U16 desc[UR36][R4.64+0x1d2], R11 ;  /* 0x0001d20b04005986 */ /* 0x0001e2000c101524 */
[----:B------:R-:W-:-:S03]  /*133f0*/  ISETP.GT.AND P5, PT, R0, 0xf0, P3 ;  /* 0x000000f00000780c */ /* 0x000fc60001fa4270 */
[----:B------:R-:W-:Y:S01]  /*13400*/  @P6 STG.E.U16 desc[UR36][R6.64+0x1d0], R17 ;  /* 0x0001d01106006986 */ /* 0x000fe2000c101524 */
[----:B------:R-:W-:Y:S01]  /*13410*/  ISETP.GT.AND P6, PT, R0, 0xf1, P3 ;  /* 0x000000f10000780c */ /* 0x000fe20001fc4270 */
[-C--:B------:R-:W-:Y:S01]  /*13420*/  FMUL R8, R153, R2.reuse ;  /* 0x0000000299087220 */ /* 0x080fe20000400000 */
[----:B------:R-:W-:Y:S01]  /*13430*/  FMUL R9, R152, R2 ;  /* 0x0000000298097220 */ /* 0x000fe20000400000 */
[----:B--2---:R-:W-:-:S03]  /*13440*/  F2FP.BF16.F32.PACK_AB R13, RZ, R3 ;  /* 0x00000003ff0d723e */ /* 0x004fc600000010ff */
[----:B------:R-:W-:Y:S02]  /*13450*/  F2FP.BF16.F32.PACK_AB R14, RZ, R8 ;  /* 0x00000008ff0e723e */ /* 0x000fe400000010ff */
[----:B------:R-:W-:Y:S01]  /*13460*/  F2FP.BF16.F32.PACK_AB R15, RZ, R9 ;  /* 0x00000009ff0f723e */ /* 0x000fe200000010ff */
[----:B------:R-:W-:Y:S01]  /*13470*/  @P4 STG.E.U16 desc[UR36][R6.64+0x1d2], R13 ;  /* 0x0001d20d06004986 */ /* 0x000fe2000c101524 */
[----:B------:R-:W-:-:S03]  /*13480*/  ISETP.GT.AND P4, PT, R0, 0xf1, P2 ;  /* 0x000000f10000780c */ /* 0x000fc60001784270 */
[----:B------:R-:W-:Y:S04]  /*13490*/  @P5 STG.E.U16 desc[UR36][R4.64+0x1e0], R14 ;  /* 0x0001e00e04005986 */ /* 0x000fe8000c101524 */
[----:B------:R-:W-:Y:S01]  /*134a0*/  @P6 STG.E.U16 desc[UR36][R4.64+0x1e2], R15 ;  /* 0x0001e20f04006986 */ /* 0x000fe2000c101524 */
[----:B------:R-:W-:Y:S01]  /*134b0*/  ISETP.GT.AND P6, PT, R0, 0xf0, P2 ;  /* 0x000000f00000780c */ /* 0x000fe200017c4270 */
[-C--:B0-----:R-:W-:Y:S01]  /*134c0*/  FMUL R11, R23, R2.reuse ;  /* 0x00000002170b7220 */ /* 0x081fe20000400000 */
[----:B------:R-:W-:-:S04]  /*134d0*/  FMUL R12, R22, R2 ;  /* 0x00000002160c7220 */ /* 0x000fc80000400000 */
[----:B------:R-:W-:Y:S02]  /*134e0*/  F2FP.BF16.F32.PACK_AB R11, RZ, R11 ;  /* 0x0000000bff0b723e */ /* 0x000fe400000010ff */
[----:B------:R-:W-:Y:S02]  /*134f0*/  F2FP.BF16.F32.PACK_AB R12, RZ, R12 ;  /* 0x0000000cff0c723e */ /* 0x000fe400000010ff */
[C---:B------:R-:W-:Y:S02]  /*13500*/  ISETP.GT.AND P5, PT, R0.reuse, 0xf8, P3 ;  /* 0x000000f80000780c */ /* 0x040fe40001fa4270 */
[----:B------:R-:W-:Y:S01]  /*13510*/  ISETP.GT.AND P3, PT, R0, 0xf9, P3 ;  /* 0x000000f90000780c */ /* 0x000fe20001f64270 */
[----:B------:R-:W-:Y:S01]  /*13520*/  @P6 STG.E.U16 desc[UR36][R6.64+0x1e0], R11 ;  /* 0x0001e00b06006986 */ /* 0x000fe2000c101524 */
[----:B------:R-:W-:-:S03]  /*13530*/  FMUL R10, R21, R2 ;  /* 0x00000002150a7220 */ /* 0x000fc60000400000 */
[----:B------:R0:W-:Y:S01]  /*13540*/  @P4 STG.E.U16 desc[UR36][R6.64+0x1e2], R12 ;  /* 0x0001e20c06004986 */ /* 0x0001e2000c101524 */
[----:B------:R-:W-:Y:S01]  /*13550*/  ISETP.GT.AND P4, PT, R0, 0xf8, P2 ;  /* 0x000000f80000780c */ /* 0x000fe20001784270 */
[-C--:B------:R-:W-:Y:S01]  /*13560*/  FMUL R9, R20, R2.reuse ;  /* 0x0000000214097220 */ /* 0x080fe20000400000 */
[-C--:B------:R-:W-:Y:S01]  /*13570*/  FMUL R8, R18, R2.reuse ;  /* 0x0000000212087220 */ /* 0x080fe20000400000 */
[----:B------:R-:W-:Y:S01]  /*13580*/  FMUL R3, R19, R2 ;  /* 0x0000000213037220 */ /* 0x000fe20000400000 */
[----:B------:R-:W-:Y:S02]  /*13590*/  F2FP.BF16.F32.PACK_AB R10, RZ, R10 ;  /* 0x0000000aff0a723e */ /* 0x000fe400000010ff */
[----:B------:R-:W-:Y:S02]  /*135a0*/  ISETP.GT.AND P2, PT, R0, 0xf9, P2 ;  /* 0x000000f90000780c */ /* 0x000fe40001744270 */
[----:B------:R-:W-:Y:S02]  /*135b0*/  F2FP.BF16.F32.PACK_AB R9, RZ, R9 ;  /* 0x00000009ff09723e */ /* 0x000fe400000010ff */
[----:B------:R-:W-:-:S02]  /*135c0*/  F2FP.BF16.F32.PACK_AB R8, RZ, R8 ;  /* 0x00000008ff08723e */ /* 0x000fc400000010ff */
[----:B------:R-:W-:Y:S01]  /*135d0*/  F2FP.BF16.F32.PACK_AB R3, RZ, R3 ;  /* 0x00000003ff03723e */ /* 0x000fe200000010ff */
[----:B------:R-:W-:Y:S01]  /*135e0*/  @P5 STG.E.U16 desc[UR36][R4.64+0x1f0], R10 ;  /* 0x0001f00a04005986 */ /* 0x000fe2000c101524 */
[----:B0-----:R-:W-:Y:S01]  /*135f0*/  PRMT R12, R8, 0x7610, R12 ;  /* 0x00007610080c7816 */ /* 0x001fe2000000000c */
[----:B------:R-:W-:Y:S01]  /*13600*/  @P4 IMAD.MOV.U32 R8, RZ, RZ, R6 ;  /* 0x000000ffff084224 */ /* 0x000fe200078e0006 */
[----:B------:R-:W-:Y:S01]  /*13610*/  PRMT R11, R3, 0x7610, R11 ;  /* 0x00007610030b7816 */ /* 0x000fe2000000000b */
[----:B------:R0:W-:Y:S01]  /*13620*/  @P3 STG.E.U16 desc[UR36][R4.64+0x1f2], R9 ;  /* 0x0001f20904003986 */ /* 0x0001e2000c101524 */
[----:B------:R-:W-:Y:S02]  /*13630*/  USHF.L.U32 UR12, UR8, 0x8, URZ ;  /* 0x00000008080c7899 */ /* 0x000fe4000800063f */
[----:B------:R-:W-:Y:S01]  /*13640*/  USHF.L.U64.HI UR11, UR8, 0x8, UR9 ;  /* 0x00000008080b7899 */ /* 0x000fe20008010209 */
[----:B0-----:R-:W-:-:S03]  /*13650*/  @P4 IMAD.MOV.U32 R9, RZ, RZ, R7 ;  /* 0x000000ffff094224 */ /* 0x001fc600078e0007 */
[----:B------:R-:W-:Y:S02]  /*13660*/  IMAD.U32 R3, RZ, RZ, UR12 ;  /* 0x0000000cff037e24 */ /* 0x000fe4000f8e00ff */
[----:B------:R0:W-:Y:S01]  /*13670*/  @P4 STG.E.U16 desc[UR36][R8.64+0x1f0], R11 ;  /* 0x0001f00b08004986 */ /* 0x0001e2000c101524 */
[C---:B------:R-:W-:Y:S02]  /*13680*/  ISETP.GT.AND P3, PT, R0.reuse, RZ, P1 ;  /* 0x000000ff0000720c */ /* 0x040fe40000f64270 */
[----:B------:R-:W-:Y:S01]  /*13690*/  ISETP.GT.AND P4, PT, R0, 0x1, P1 ;  /* 0x000000010000780c */ /* 0x000fe20000f84270 */
[-C--:B------:R-:W-:Y:S01]  /*136a0*/  FMUL R24, R24, R2.reuse ;  /* 0x0000000218187220 */ /* 0x080fe20000400000 */
[----:B------:R-:W-:Y:S01]  /*136b0*/  FMUL R25, R25, R2 ;  /* 0x0000000219197220 */ /* 0x000fe20000400000 */
[----:B0-----:R-:W-:Y:S01]  /*136c0*/  @P2 IMAD.MOV.U32 R8, RZ, RZ, R6 ;  /* 0x000000ffff082224 */ /* 0x001fe200078e0006 */
[----:B------:R-:W-:Y:S01]  /*136d0*/  @P2 MOV R9, R7 ;  /* 0x0000000700092202 */ /* 0x000fe20000000f00 */
[----:B------:R-:W-:-:S04]  /*136e0*/  IMAD.U32 R7, RZ, RZ, UR11 ;  /* 0x0000000bff077e24 */ /* 0x000fc8000f8e00ff */
[----:B------:R0:W-:Y:S01]  /*136f0*/  @P2 STG.E.U16 desc[UR36][R8.64+0x1f2], R12 ;  /* 0x0001f20c08002986 */ /* 0x0001e2000c101524 */
[C---:B------:R-:W-:Y:S02]  /*13700*/  IADD3 R6, P2, P6, R4.reuse, UR5, R3 ;  /* 0x0000000504067c10 */ /* 0x040fe4000fe5e003 */
[----:B------:R-:W-:Y:S02]  /*13710*/  IADD3 R4, P5, R4, UR12, RZ ;  /* 0x0000000c04047c10 */ /* 0x000fe4000ffbe0ff */
[C---:B------:R-:W-:Y:S02]  /*13720*/  IADD3.X R7, R5.reuse, UR4, R7, P2, P6 ;  /* 0x0000000405077c10 */ /* 0x040fe400097ec407 */
[----:B------:R-:W-:Y:S02]  /*13730*/  F2FP.BF16.F32.PACK_AB R24, RZ, R24 ;  /* 0x00000018ff18723e */ /* 0x000fe400000010ff */
[----:B------:R-:W-:Y:S02]  /*13740*/  IADD3.X R5, R5, UR11, RZ, P5, !PT ;  /* 0x0000000b05057c10 */ /* 0x000fe4000affe4ff */
[----:B------:R-:W-:-:S02]  /*13750*/  F2FP.BF16.F32.PACK_AB R25, RZ, R25 ;  /* 0x00000019ff19723e */ /* 0x000fc400000010ff */
[C---:B------:R-:W-:Y:S01]  /*13760*/  ISETP.GT.AND P2, PT, R0.reuse, RZ, P0 ;  /* 0x000000ff0000720c */ /* 0x040fe20000744270 */
[----:B------:R-:W-:Y:S01]  /*13770*/  @P3 STG.E.U16 desc[UR36][R4.64], R24 ;  /* 0x0000001804003986 */ /* 0x000fe2000c101524 */
[----:B------:R-:W-:Y:S01]  /*13780*/  ISETP.GT.AND P3, PT, R0, 0x1, P0 ;  /* 0x000000010000780c */ /* 0x000fe20000764270 */
[-C--:B------:R-:W-:Y:S02]  /*13790*/  FMUL R26, R26, R2.reuse ;  /* 0x000000021a1a7220 */ /* 0x080fe40000400000 */
[----:B------:R-:W-:Y:S01]  /*137a0*/  @P4 STG.E.U16 desc[UR36][R4.64+0x2], R25 ;  /* 0x0000021904004986 */ /* 0x000fe2000c101524 */
[----:B------:R-:W-:Y:S01]  /*137b0*/  ISETP.GT.AND P4, PT, R0, 0x8, P1 ;  /* 0x000000080000780c */ /* 0x000fe20000f84270 */
[-C--:B------:R-:W-:Y:S01]  /*137c0*/  FMUL R27, R27, R2.reuse ;  /* 0x000000021b1b7220 */ /* 0x080fe20000400000 */
[----:B0-----:R-:W-:Y:S01]  /*137d0*/  IADD3 R8, P5, R4, UR5, RZ ;  /* 0x0000000504087c10 */ /* 0x001fe2000ffbe0ff */
[----:B------:R-:W-:Y:S01]  /*137e0*/  FMUL R28, R28, R2 ;  /* 0x000000021c1c7220 */ /* 0x000fe20000400000 */
[----:B------:R-:W-:-:S02]  /*137f0*/  F2FP.BF16.F32.PACK_AB R26, RZ, R26 ;  /* 0x0000001aff1a723e */ /* 0x000fc400000010ff */
[----:B------:R-:W-:Y:S02]  /*13800*/  IADD3.X R9, R5, UR4, RZ, P5, !PT ;  /* 0x0000000405097c10 */ /* 0x000fe4000affe4ff */
[----:B------:R-:W-:Y:S02]  /*13810*/  F2FP.BF16.F32.PACK_AB R27, RZ, R27 ;  /* 0x0000001bff1b723e */ /* 0x000fe400000010ff */
[----:B------:R-:W-:Y:S01]  /*13820*/  F2FP.BF16.F32.PACK_AB R28, RZ, R28 ;  /* 0x0000001cff1c723e */ /* 0x000fe200000010ff */
[----:B------:R-:W-:Y:S01]  /*13830*/  @P2 STG.E.U16 desc[UR36][R8.64], R26 ;  /* 0x0000001a08002986 */ /* 0x000fe2000c101524 */
[C---:B------:R-:W-:Y:S02]  /*13840*/  ISETP.GT.AND P5, PT, R0.reuse, 0x9, P1 ;  /* 0x000000090000780c */ /* 0x040fe40000fa4270 */
[C---:B------:R-:W-:Y:S01]  /*13850*/  ISETP.GT.AND P2, PT, R0.reuse, 0x8, P0 ;  /* 0x000000080000780c */ /* 0x040fe20000744270 */
[----:B------:R-:W-:Y:S01]  /*13860*/  @P3 STG.E.U16 desc[UR36][R8.64+0x2], R27 ;  /* 0x0000021b08003986 */ /* 0x000fe2000c101524 */
[-C--:B------:R-:W-:Y:S01]  /*13870*/  FMUL R29, R29, R2.reuse ;  /* 0x000000021d1d7220 */ /* 0x080fe20000400000 */
[----:B------:R-:W-:Y:S01]  /*13880*/  ISETP.GT.AND P3, PT, R0, 0x9, P0 ;  /* 0x000000090000780c */ /* 0x000fe20000764270 */
[-C--:B------:R-:W-:Y:S01]  /*13890*/  FMUL R30, R30, R2.reuse ;  /* 0x000000021e1e7220 */ /* 0x080fe20000400000 */
[----:B------:R-:W-:Y:S01]  /*138a0*/  @P4 STG.E.U16 desc[UR36][R4.64+0x10], R28 ;  /* 0x0000101c04004986 */ /* 0x000fe2000c101524 */
[----:B------:R-:W-:Y:S01]  /*138b0*/  ISETP.GT.AND P4, PT, R0, 0x10, P1 ;  /* 0x000000100000780c */ /* 0x000fe20000f84270 */
[-C--:B------:R-:W-:Y:S01]  /*138c0*/  FMUL R31, R31, R2.reuse ;  /* 0x000000021f1f7220 */ /* 0x080fe20000400000 */
[----:B------:R-:W-:Y:S01]  /*138d0*/  IADD3 R10, P6, R4, UR5, RZ ;  /* 0x00000005040a7c10 */ /* 0x000fe2000ffde0ff */
[----:B------:R-:W-:Y:S01]  /*138e0*/  FMUL R32, R32, R2 ;  /* 0x0000000220207220 */ /* 0x000fe20000400000 */
[----:B------:R-:W-:-:S02]  /*138f0*/  F2FP.BF16.F32.PACK_AB R29, RZ, R29 ;  /* 0x0000001dff1d723e */ /* 0x000fc400000010ff */
[----:B------:R-:W-:Y:S02]  /*13900*/  F2FP.BF16.F32.PACK_AB R30, RZ, R30 ;  /* 0x0000001eff1e723e */ /* 0x000fe400000010ff */
[----:B------:R-:W-:Y:S02]  /*13910*/  IADD3.X R11, R5, UR4, RZ, P6, !PT ;  /* 0x00000004050b7c10 */ /* 0x000fe4000b7fe4ff */
[----:B------:R-:W-:Y:S01]  /*13920*/  F2FP.BF16.F32.PACK_AB R31, RZ, R31 ;  /* 0x0000001fff1f723e */ /* 0x000fe200000010ff */
[----:B------:R-:W-:Y:S01]  /*13930*/  @P5 STG.E.U16 desc[UR36][R4.64+0x12], R29 ;  /* 0x0000121d04005986 */ /* 0x000fe2000c101524 */
[----:B------:R-:W-:Y:S02]  /*13940*/  F2FP.BF16.F32.PACK_AB R32, RZ, R32 ;  /* 0x00000020ff20723e */ /* 0x000fe400000010ff */
[C---:B------:R-:W-:Y:S01]  /*13950*/  ISETP.GT.AND P5, PT, R0.reuse, 0x11, P1 ;  /* 0x000000110000780c */ /* 0x040fe20000fa4270 */
[----:B------:R-:W-:Y:S01]  /*13960*/  @P2 STG.E.U16 desc[UR36][R10.64+0x10], R30 ;  /* 0x0000101e0a002986 */ /* 0x000fe2000c101524 */
[----:B------:R-:W-:Y:S01]  /*13970*/  ISETP.GT.AND P2, PT, R0, 0x10, P0 ;  /* 0x000000100000780c */ /* 0x000fe20000744270 */
[----:B------:R-:W-:-:S02]  /*13980*/  FMUL R33, R33, R2 ;  /* 0x0000000221217220 */ /* 0x000fc40000400000 */
[----:B------:R-:W-:Y:S01]  /*13990*/  @P3 STG.E.U16 desc[UR36][R6.64+0x12], R31 ;  /* 0x0000121f06003986 */ /* 0x000fe2000c101524 */
[----:B------:R-:W-:Y:S01]  /*139a0*/  ISETP.GT.AND P3, PT, R0, 0x11, P0 ;  /* 0x000000110000780c */ /* 0x000fe20000764270 */
[-C--:B------:R-:W-:Y:S02]  /*139b0*/  FMUL R34, R34, R2.reuse ;  /* 0x0000000222227220 */ /* 0x080fe40000400000 */
[----:B------:R-:W-:Y:S01]  /*139c0*/  @P4 STG.E.U16 desc[UR36][R4.64+0x20], R32 ;  /* 0x0000202004004986 */ /* 0x000fe2000c101524 */
[----:B------:R-:W-:Y:S01]  /*139d0*/  ISETP.GT.AND P4, PT, R0, 0x18, P1 ;  /* 0x000000180000780c */ /* 0x000fe20000f84270 */
[-C--:B------:R-:W-:Y:S01]  /*139e0*/  FMUL R35, R35, R2.reuse ;  /* 0x0000000223237220 */ /* 0x080fe20000400000 */
[----:B------:R-:W-:Y:S01]  /*139f0*/  FMUL R36, R36, R2 ;  /* 0x0000000224247220 */ /* 0x000fe20000400000 */
[----:B------:R-:W-:Y:S02]  /*13a00*/  F2FP.BF16.F32.PACK_AB R33, RZ, R33 ;  /* 0x00000021ff21723e */ /* 0x000fe400000010ff */
[----:B------:R-:W-:-:S02]  /*13a10*/  F2FP.BF16.F32.PACK_AB R34, RZ, R34 ;  /* 0x00000022ff22723e */ /* 0x000fc400000010ff */
[----:B------:R-:W-:Y:S01]  /*13a20*/  F2FP.BF16.F32.PACK_AB R35, RZ, R35 ;  /* 0x00000023ff23723e */ /* 0x000fe200000010ff */
[----:B------:R-:W-:Y:S01]  /*13a30*/  @P5 STG.E.U16 desc[UR36][R4.64+0x22], R33 ;  /* 0x0000222104005986 */ /* 0x000fe2000c101524 */
[----:B------:R-:W-:Y:S02]  /*13a40*/  F2FP.BF16.F32.PACK_AB R36, RZ, R36 ;  /* 0x00000024ff24723e */ /* 0x000fe400000010ff */
[C---:B------:R-:W-:Y:S01]  /*13a50*/  ISETP.GT.AND P5, PT, R0.reuse, 0x19, P1 ;  /* 0x000000190000780c */ /* 0x040fe20000fa4270 */
[----:B------:R-:W-:Y:S01]  /*13a60*/  @P2 STG.E.U16 desc[UR36][R6.64+0x20], R34 ;  /* 0x0000202206002986 */ /* 0x000fe2000c101524 */
[C---:B------:R-:W-:Y:S01]  /*13a70*/  ISETP.GT.AND P2, PT, R0.reuse, 0x18, P0 ;  /* 0x000000180000780c */ /* 0x040fe20000744270 */
[-C--:B------:R-:W-:Y:S02]  /*13a80*/  FMUL R37, R37, R2.reuse ;  /* 0x0000000225257220 */ /* 0x080fe40000400000 */
[----:B------:R-:W-:Y:S01]  /*13a90*/  @P3 STG.E.U16 desc[UR36][R6.64+0x22], R35 ;  /* 0x0000222306003986 */ /* 0x000fe2000c101524 */
[----:B------:R-:W-:Y:S01]  /*13aa0*/  ISETP.GT.AND P3, PT, R0, 0x19, P0 ;  /* 0x000000190000780c */ /* 0x000fe20000764270 */
[----:B------:R-:W-:-:S02]  /*13ab0*/  FMUL R38, R38, R2 ;  /* 0x0000000226267220 */ /* 0x000fc40000400000 */
[----:B------:R-:W-:Y:S01]  /*13ac0*/  @P4 STG.E.U16 desc[UR36][R4.64+0x30], R36 ;  /* 0x0000302404004986 */ /* 0x000fe2000c101524 */
[----:B------:R-:W-:Y:S01]  /*13ad0*/  ISETP.GT.AND P4, PT, R0, 0x20, P1 ;  /* 0x000000200000780c */ /* 0x000fe20000f84270 */
[-C--:B------:R-:W-:Y:S01]  /*13ae0*/  FMUL R39, R39, R2.reuse ;  /* 0x0000000227277220 */ /* 0x080fe20000400000 */
[----:B------:R-:W-:Y:S01]  /*13af0*/  FMUL R40, R40, R2 ;  /* 0x0000000228287220 */ /* 0x000fe20000400000 */
[----:B------:R-:W-:Y:S02]  /*13b00*/  F2FP.BF16.F32.PACK_AB R37, RZ, R37 ;  /* 0x00000025ff25723e */ /* 0x000fe400000010ff */
[----:B------:R-:W-:Y:S02]  /*13b10*/  F2FP.BF16.F32.PACK_AB R38, RZ, R38 ;  /* 0x00000026ff26723e */ /* 0x000fe400000010ff */
[----:B------:R-:W-:Y:S01]  /*13b20*/  F2FP.BF16.F32.PACK_AB R39, RZ, R39 ;  /* 0x00000027ff27723e */ /* 0x000fe200000010ff */
[----:B------:R-:W-:Y:S01]  /*13b30*/  @P5 STG.E.U16 desc[UR36][R4.64+0x32], R37 ;  /* 0x0000322504005986 */ /* 0x000fe2000c101524 */
[----:B------:R-:W-:-:S02]  /*13b40*/  F2FP.BF16.F32.PACK_AB R40, RZ, R40 ;  /* 0x00000028ff28723e */ /* 0x000fc400000010ff */
[C---:B------:R-:W-:Y:S01]  /*13b50*/  ISETP.GT.AND P5, PT, R0.reuse, 0x21, P1 ;  /* 0x000000210000780c */ /* 0x040fe20000fa4270 */
[----:B------:R-:W-:Y:S01]  /*13b60*/  @P2 STG.E.U16 desc[UR36][R6.64+0x30], R38 ;  /* 0x0000302606002986 */ /* 0x000fe2000c101524 */
[C---:B------:R-:W-:Y:S01]  /*13b70*/  ISETP.GT.AND P2, PT, R0.reuse, 0x20, P0 ;  /* 0x000000200000780c */ /* 0x040fe20000744270 */
[-C--:B------:R-:W-:Y:S02]  /*13b80*/  FMUL R41, R41, R2.reuse ;  /* 0x0000000229297220 */ /* 0x080fe40000400000 */
[----:B------:R-:W-:Y:S01]  /*13b90*/  @P3 STG.E.U16 desc[UR36][R6.64+0x32], R39 ;  /* 0x0000322706003986 */ /* 0x000fe2000c101524 */
[----:B------:R-:W-:Y:S01]  /*13ba0*/  ISETP.GT.AND P3, PT, R0, 0x21, P0 ;  /* 0x000000210000780c */ /* 0x000fe20000764270 */
[-C--:B------:R-:W-:Y:S02]  /*13bb0*/  FMUL R42, R42, R2.reuse ;  /* 0x000000022a2a7220 */ /* 0x080fe40000400000 */
[----:B------:R-:W-:Y:S01]  /*13bc0*/  @P4 STG.E.U16 desc[UR36][R4.64+0x40], R40 ;  /* 0x0000402804004986 */ /* 0x000fe2000c101524 */
[----:B------:R-:W-:Y:S01]  /*13bd0*/  ISETP.GT.AND P4, PT, R0, 0x28, P1 ;  /* 0x000000280000780c */ /* 0x000fe20000f84270 */
[-C--:B------:R-:W-:Y:S01]  /*13be0*/  FMUL R43, R43, R2.reuse ;  /* 0x000000022b2b7220 */ /* 0x080fe20000400000 */
[----:B------:R-:W-:Y:S01]  /*13bf0*/  FMUL R44, R44, R2 ;  /* 0x000000022c2c7220 */ /* 0x000fe20000400000 */
[----:B------:R-:W-:-:S02]  /*13c00*/  F2FP.BF16.F32.PACK_AB R41, RZ, R41 ;  /* 0x00000029ff29723e */ /* 0x000fc400000010ff */
[----:B------:R-:W-:Y:S02]  /*13c10*/  F2FP.BF16.F32.PACK_AB R42, RZ, R42 ;  /* 0x0000002aff2a723e */ /* 0x000fe400000010ff */
        /* <DEDUP_REMOVED lines=357> */
[----:B------:R-:W-:Y:S01]  /*15270*/  ISETP.GT.AND P2, PT, R0, 0xd8, P0 ;  /* 0x000000d80000780c */ /* 0x000fe20000744270 */
[-C--:B------:R-:W-:Y:S02]  /*15280*/  FMUL R133, R133, R2.reuse ;  /* 0x0000000285857220 */ /* 0x080fe40000400000 */
[----:B------:R-:W-:Y:S01]  /*15290*/  @P3 STG.E.U16 desc[UR36][R6.64+0x1a2], R131 ;  /* 0x0001a28306003986 */ /* 0x000fe2000c101524 */
[----:B------:R-:W-:-:S03]  /*152a0*/  FMUL R134, R134, R2 ;  /* 0x0000000286867220 */ /* 0x000fc60000400000 */
[----:B------:R-:W-:Y:S01]  /*152b0*/  @P4 STG.E.U16 desc[UR36][R4.64+0x1b0], R132 ;  /* 0x0001b08404004986 */ /* 0x000fe2000c101524 */
[C---:B------:R-:W-:Y:S01]  /*152c0*/  ISETP.GT.AND P4, PT, R0.reuse, 0xd9, P0 ;  /* 0x000000d90000780c */ /* 0x040fe20000784270 */
[----:B------:R-:W-:Y:S01]  /*152d0*/  FMUL R135, R135, R2 ;  /* 0x0000000287877220 */ /* 0x000fe20000400000 */
[----:B------:R-:W-:Y:S02]  /*152e0*/  F2FP.BF16.F32.PACK_AB R133, RZ, R133 ;  /* 0x00000085ff85723e */ /* 0x000fe400000010ff */
[----:B------:R-:W-:Y:S02]  /*152f0*/  F2FP.BF16.F32.PACK_AB R134, RZ, R134 ;  /* 0x00000086ff86723e */ /* 0x000fe400000010ff */
[----:B------:R-:W-:Y:S01]  /*15300*/  F2FP.BF16.F32.PACK_AB R135, RZ, R135 ;  /* 0x00000087ff87723e */ /* 0x000fe200000010ff */
[----:B------:R-:W-:Y:S01]  /*15310*/  @P5 STG.E.U16 desc[UR36][R4.64+0x1b2], R133 ;  /* 0x0001b28504005986 */ /* 0x000fe2000c101524 */
[----:B------:R-:W-:-:S03]  /*15320*/  ISETP.GT.AND P5, PT, R0, 0xe0, P1 ;  /* 0x000000e00000780c */ /* 0x000fc60000fa4270 */
[----:B------:R-:W-:Y:S01]  /*15330*/  @P2 STG.E.U16 desc[UR36][R6.64+0x1b0], R134 ;  /* 0x0001b08606002986 */ /* 0x000fe2000c101524 */
[----:B------:R-:W-:Y:S01]  /*15340*/  ISETP.GT.AND P2, PT, R0, 0xe1, P1 ;  /* 0x000000e10000780c */ /* 0x000fe20000f44270 */
[-C--:B------:R-:W-:Y:S01]  /*15350*/  FMUL R136, R136, R2.reuse ;  /* 0x0000000288887220 */ /* 0x080fe20000400000 */
[C---:B------:R-:W-:Y:S01]  /*15360*/  ISETP.GT.AND P3, PT, R0.reuse, 0xe0, P0 ;  /* 0x000000e00000780c */ /* 0x040fe20000764270 */
[----:B------:R-:W-:Y:S01]  /*15370*/  @P4 STG.E.U16 desc[UR36][R6.64+0x1b2], R135 ;  /* 0x0001b28706004986 */ /* 0x000fe2000c101524 */
[-C--:B------:R-:W-:Y:S01]  /*15380*/  FMUL R137, R137, R2.reuse ;  /* 0x0000000289897220 */ /* 0x080fe20000400000 */
[----:B------:R-:W-:Y:S01]  /*15390*/  ISETP.GT.AND P4, PT, R0, 0xe1, P0 ;  /* 0x000000e10000780c */ /* 0x000fe20000784270 */
[-C--:B------:R-:W-:Y:S01]  /*153a0*/  FMUL R138, R138, R2.reuse ;  /* 0x000000028a8a7220 */ /* 0x080fe20000400000 */
[----:B------:R-:W-:Y:S01]  /*153b0*/  FMUL R139, R139, R2 ;  /* 0x000000028b8b7220 */ /* 0x000fe20000400000 */
[----:B------:R-:W-:Y:S02]  /*153c0*/  F2FP.BF16.F32.PACK_AB R136, RZ, R136 ;  /* 0x00000088ff88723e */ /* 0x000fe400000010ff */
[----:B------:R-:W-:-:S02]  /*153d0*/  F2FP.BF16.F32.PACK_AB R137, RZ, R137 ;  /* 0x00000089ff89723e */ /* 0x000fc400000010ff */
[----:B------:R-:W-:Y:S02]  /*153e0*/  F2FP.BF16.F32.PACK_AB R138, RZ, R138 ;  /* 0x0000008aff8a723e */ /* 0x000fe400000010ff */
[----:B------:R-:W-:Y:S01]  /*153f0*/  F2FP.BF16.F32.PACK_AB R139, RZ, R139 ;  /* 0x0000008bff8b723e */ /* 0x000fe200000010ff */
[----:B------:R-:W-:Y:S01]  /*15400*/  @P5 STG.E.U16 desc[UR36][R4.64+0x1c0], R136 ;  /* 0x0001c08804005986 */ /* 0x000fe2000c101524 */
[----:B------:R-:W-:-:S03]  /*15410*/  ISETP.GT.AND P5, PT, R0, 0xe9, P1 ;  /* 0x000000e90000780c */ /* 0x000fc60000fa4270 */
[----:B------:R-:W-:Y:S01]  /*15420*/  @P2 STG.E.U16 desc[UR36][R4.64+0x1c2], R137 ;  /* 0x0001c28904002986 */ /* 0x000fe2000c101524 */
[C---:B------:R-:W-:Y:S02]  /*15430*/  ISETP.GT.AND P2, PT, R0.reuse, 0xe8, P1 ;  /* 0x000000e80000780c */ /* 0x040fe40000f44270 */
[C---:B------:R-:W-:Y:S01]  /*15440*/  ISETP.GT.AND P6, PT, R0.reuse, 0xe8, P0 ;  /* 0x000000e80000780c */ /* 0x040fe200007c4270 */
[----:B------:R-:W-:Y:S01]  /*15450*/  @P3 STG.E.U16 desc[UR36][R6.64+0x1c0], R138 ;  /* 0x0001c08a06003986 */ /* 0x000fe2000c101524 */
[----:B------:R-:W-:Y:S01]  /*15460*/  ISETP.GT.AND P3, PT, R0, 0xe9, P0 ;  /* 0x000000e90000780c */ /* 0x000fe20000764270 */
[-C--:B------:R-:W-:Y:S01]  /*15470*/  FMUL R140, R140, R2.reuse ;  /* 0x000000028c8c7220 */ /* 0x080fe20000400000 */
[-C--:B------:R-:W-:Y:S01]  /*15480*/  FMUL R141, R141, R2.reuse ;  /* 0x000000028d8d7220 */ /* 0x080fe20000400000 */
[----:B------:R-:W-:Y:S01]  /*15490*/  @P4 STG.E.U16 desc[UR36][R6.64+0x1c2], R139 ;  /* 0x0001c28b06004986 */ /* 0x000fe2000c101524 */
[----:B------:R-:W-:Y:S01]  /*154a0*/  ISETP.GT.AND P4, PT, R0, 0xf0, P1 ;  /* 0x000000f00000780c */ /* 0x000fe20000f84270 */
[-C--:B------:R-:W-:Y:S01]  /*154b0*/  FMUL R142, R142, R2.reuse ;  /* 0x000000028e8e7220 */ /* 0x080fe20000400000 */
[-C--:B------:R-:W-:Y:S01]  /*154c0*/  FMUL R143, R143, R2.reuse ;  /* 0x000000028f8f7220 */ /* 0x080fe20000400000 */
[----:B------:R-:W-:Y:S01]  /*154d0*/  FMUL R144, R144, R2 ;  /* 0x0000000290907220 */ /* 0x000fe20000400000 */
[----:B------:R-:W-:-:S02]  /*154e0*/  F2FP.BF16.F32.PACK_AB R140, RZ, R140 ;  /* 0x0000008cff8c723e */ /* 0x000fc400000010ff */
[----:B------:R-:W-:Y:S02]  /*154f0*/  F2FP.BF16.F32.PACK_AB R141, RZ, R141 ;  /* 0x0000008dff8d723e */ /* 0x000fe400000010ff */
[----:B------:R-:W-:Y:S02]  /*15500*/  F2FP.BF16.F32.PACK_AB R142, RZ, R142 ;  /* 0x0000008eff8e723e */ /* 0x000fe400000010ff */
[----:B------:R-:W-:Y:S02]  /*15510*/  F2FP.BF16.F32.PACK_AB R143, RZ, R143 ;  /* 0x0000008fff8f723e */ /* 0x000fe400000010ff */
[----:B------:R-:W-:Y:S01]  /*15520*/  F2FP.BF16.F32.PACK_AB R144, RZ, R144 ;  /* 0x00000090ff90723e */ /* 0x000fe200000010ff */
[----:B------:R-:W-:Y:S01]  /*15530*/  @P2 STG.E.U16 desc[UR36][R4.64+0x1d0], R140 ;  /* 0x0001d08c04002986 */ /* 0x000fe2000c101524 */
[----:B------:R-:W-:-:S03]  /*15540*/  ISETP.GT.AND P2, PT, R0, 0xf1, P1 ;  /* 0x000000f10000780c */ /* 0x000fc60000f44270 */
[----:B------:R-:W-:Y:S01]  /*15550*/  @P5 STG.E.U16 desc[UR36][R4.64+0x1d2], R141 ;  /* 0x0001d28d04005986 */ /* 0x000fe2000c101524 */
[----:B------:R-:W-:-:S03]  /*15560*/  ISETP.GT.AND P5, PT, R0, 0xf0, P0 ;  /* 0x000000f00000780c */ /* 0x000fc600007a4270 */
[----:B------:R-:W-:Y:S01]  /*15570*/  @P6 STG.E.U16 desc[UR36][R6.64+0x1d0], R142 ;  /* 0x0001d08e06006986 */ /* 0x000fe2000c101524 */
[----:B------:R-:W-:-:S03]  /*15580*/  FMUL R145, R145, R2 ;  /* 0x0000000291917220 */ /* 0x000fc60000400000 */
[----:B------:R-:W-:Y:S01]  /*15590*/  @P3 STG.E.U16 desc[UR36][R6.64+0x1d2], R143 ;  /* 0x0001d28f06003986 */ /* 0x000fe2000c101524 */
[----:B------:R-:W-:-:S03]  /*155a0*/  ISETP.GT.AND P3, PT, R0, 0xf8, P1 ;  /* 0x000000f80000780c */ /* 0x000fc60000f64270 */
[----:B------:R-:W-:Y:S01]  /*155b0*/  @P4 STG.E.U16 desc[UR36][R4.64+0x1e0], R144 ;  /* 0x0001e09004004986 */ /* 0x000fe2000c101524 */
[----:B------:R-:W-:Y:S01]  /*155c0*/  ISETP.GT.AND P4, PT, R0, 0xf1, P0 ;  /* 0x000000f10000780c */ /* 0x000fe20000784270 */
[-C--:B------:R-:W-:Y:S01]  /*155d0*/  FMUL R146, R146, R2.reuse ;  /* 0x0000000292927220 */ /* 0x080fe20000400000 */
[C---:B------:R-:W-:Y:S01]  /*155e0*/  ISETP.GT.AND P1, PT, R0.reuse, 0xf9, P1 ;  /* 0x000000f90000780c */ /* 0x040fe20000f24270 */
[-C--:B------:R-:W-:Y:S01]  /*155f0*/  FMUL R147, R147, R2.reuse ;  /* 0x0000000293937220 */ /* 0x080fe20000400000 */
[----:B------:R-:W-:Y:S01]  /*15600*/  ISETP.GT.AND P6, PT, R0, 0xf8, P0 ;  /* 0x000000f80000780c */ /* 0x000fe200007c4270 */
[-C--:B------:R-:W-:Y:S01]  /*15610*/  FMUL R148, R148, R2.reuse ;  /* 0x0000000294947220 */ /* 0x080fe20000400000 */
[----:B------:R-:W-:Y:S01]  /*15620*/  FMUL R149, R149, R2 ;  /* 0x0000000295957220 */ /* 0x000fe20000400000 */
[----:B------:R-:W-:Y:S02]  /*15630*/  F2FP.BF16.F32.PACK_AB R145, RZ, R145 ;  /* 0x00000091ff91723e */ /* 0x000fe400000010ff */
[----:B------:R-:W-:-:S02]  /*15640*/  F2FP.BF16.F32.PACK_AB R146, RZ, R146 ;  /* 0x00000092ff92723e */ /* 0x000fc400000010ff */
[----:B------:R-:W-:Y:S02]  /*15650*/  ISETP.GT.AND P0, PT, R0, 0xf9, P0 ;  /* 0x000000f90000780c */ /* 0x000fe40000704270 */
[----:B------:R-:W-:Y:S01]  /*15660*/  F2FP.BF16.F32.PACK_AB R147, RZ, R147 ;  /* 0x00000093ff93723e */ /* 0x000fe200000010ff */
[----:B------:R-:W-:Y:S01]  /*15670*/  FMUL R150, R150, R2 ;  /* 0x0000000296967220 */ /* 0x000fe20000400000 */
[----:B------:R-:W-:Y:S02]  /*15680*/  F2FP.BF16.F32.PACK_AB R148, RZ, R148 ;  /* 0x00000094ff94723e */ /* 0x000fe400000010ff */
[----:B------:R-:W-:Y:S01]  /*15690*/  F2FP.BF16.F32.PACK_AB R149, RZ, R149 ;  /* 0x00000095ff95723e */ /* 0x000fe200000010ff */
[----:B------:R-:W-:Y:S01]  /*156a0*/  FMUL R151, R151, R2 ;  /* 0x0000000297977220 */ /* 0x000fe20000400000 */
[----:B------:R-:W-:Y:S01]  /*156b0*/  @P2 STG.E.U16 desc[UR36][R4.64+0x1e2], R145 ;  /* 0x0001e29104002986 */ /* 0x000fe2000c101524 */
[----:B------:R-:W-:-:S03]  /*156c0*/  F2FP.BF16.F32.PACK_AB R150, RZ, R150 ;  /* 0x00000096ff96723e */ /* 0x000fc600000010ff */
[----:B------:R-:W-:Y:S01]  /*156d0*/  @P5 STG.E.U16 desc[UR36][R6.64+0x1e0], R146 ;  /* 0x0001e09206005986 */ /* 0x000fe2000c101524 */
[----:B------:R-:W-:-:S03]  /*156e0*/  F2FP.BF16.F32.PACK_AB R151, RZ, R151 ;  /* 0x00000097ff97723e */ /* 0x000fc600000010ff */
[----:B------:R-:W-:Y:S04]  /*156f0*/  @P4 STG.E.U16 desc[UR36][R6.64+0x1e2], R147 ;  /* 0x0001e29306004986 */ /* 0x000fe8000c101524 */
[----:B------:R-:W-:Y:S04]  /*15700*/  @P3 STG.E.U16 desc[UR36][R4.64+0x1f0], R148 ;  /* 0x0001f09404003986 */ /* 0x000fe8000c101524 */
[----:B------:R0:W-:Y:S02]  /*15710*/  @P1 STG.E.U16 desc[UR36][R4.64+0x1f2], R149 ;  /* 0x0001f29504001986 */ /* 0x0001e4000c101524 */
[----:B0-----:R-:W-:-:S02]  /*15720*/  @P6 IMAD.MOV.U32 R4, RZ, RZ, R6 ;  /* 0x000000ffff046224 */ /* 0x001fc400078e0006 */
[----:B------:R-:W-:-:S05]  /*15730*/  @P6 IMAD.MOV.U32 R5, RZ, RZ, R7 ;  /* 0x000000ffff056224 */ /* 0x000fca00078e0007 */
[----:B------:R0:W-:Y:S04]  /*15740*/  @P6 STG.E.U16 desc[UR36][R4.64+0x1f0], R150 ;  /* 0x0001f09604006986 */ /* 0x0001e8000c101524 */
[----:B------:R0:W-:Y:S02]  /*15750*/  @P0 STG.E.U16 desc[UR36][R6.64+0x1f2], R151 ;  /* 0x0001f29706000986 */ /* 0x0001e4000c101524 */
.L_x_536:
[----:B------:R-:W-:Y:S05]  /*15760*/  BSYNC B0 ;  /* 0x0000000000007941 */ /* 0x000fea0003800000 */
.L_x_28:
[----:B0-----:R-:W2:Y:S04]  /*15770*/  LDL.LU R5, [R1+0x200] ;  /* 0x0002000001057983 */ /* 0x001ea80000300800 */
[----:B------:R-:W2:Y:S01]  /*15780*/  LDL.LU R4, [R1+0x204] ;  /* 0x0002040001047983 */ /* 0x000ea20000300800 */
[----:B------:R-:W-:Y:S01]  /*15790*/  ULDC UR4, c[0x0][0xc] ;  /* 0x0000030000047ab9 */ /* 0x000fe20000000800 */
[----:B------:R-:W-:Y:S01]  /*157a0*/  ULDC UR5, c[0x0][0x10] ;  /* 0x0000040000057ab9 */ /* 0x000fe20000000800 */
[----:B-----5:R-:W2:Y:S01]  /*157b0*/  LDC R3, c[0x0][0x14] ;  /* 0x00000500ff037b82 */ /* 0x020ea20000000800 */
[----:B------:R-:W-:Y:S01]  /*157c0*/  UIMAD.WIDE.U32 UR4, UR4, UR5, URZ ;  /* 0x00000005040472a5 */ /* 0x000fe2000f8e003f */
[----:B----4-:R-:W-:Y:S01]  /*157d0*/  PRMT R0, RZ, 0x7610, R0 ;  /* 0x00007610ff007816 */ /* 0x010fe20000000000 */
[----:B------:R-:W-:Y:S01]  /*157e0*/  UMOV UR42, 0xffffffff ;  /* 0xffffffff002a7882 */ /* 0x000fe20000000000 */
[----:B------:R-:W-:-:S03]  /*157f0*/  UMOV UR43, 0xffffffff ;  /* 0xffffffff002b7882 */ /* 0x000fc60000000000 */
[----:B--2---:R-:W-:-:S04]  /*15800*/  IMAD.WIDE.U32 R4, R3, UR4, R4 ;  /* 0x0000000403047c25 */ /* 0x004fc8000f8e0004 */
[----:B------:R-:W-:Y:S01]  /*15810*/  IMAD R3, R3, UR5, RZ ;  /* 0x0000000503037c24 */ /* 0x000fe2000f8e02ff */
[----:B------:R-:W-:Y:S01]  /*15820*/  ULDC.64 UR4, c[0x0][0x650] ;  /* 0x0001940000047ab9 */ /* 0x000fe20000000a00 */
[----:B------:R-:W-:Y:S01]  /*15830*/  IMAD.MOV.U32 R7, RZ, RZ, R4 ;  /* 0x000000ffff077224 */ /* 0x000fe200078e0004 */
[----:B------:R-:W-:Y:S01]  /*15840*/  ISETP.GE.U32.AND P0, PT, R4, UR4, PT ;  /* 0x0000000404007c0c */ /* 0x000fe2000bf06070 */
[----:B------:R-:W-:-:S05]  /*15850*/  IMAD.IADD R6, R5, 0x1, R3 ;  /* 0x0000000105067824 */ /* 0x000fca00078e0203 */
[----:B------:R0:W-:Y:S01]  /*15860*/  STL [R1+0x200], R6 ;  /* 0x0002000601007387 */ /* 0x0001e20000100800 */
[----:B------:R-:W-:-:S03]  /*15870*/  ISETP.GE.U32.AND.EX P0, PT, R6, UR5, PT, P0 ;  /* 0x0000000506007c0c */ /* 0x000fc6000bf06100 */
[----:B------:R0:W-:Y:S10]  /*15880*/  STL [R1+0x204], R7 ;  /* 0x0002040701007387 */ /* 0x0001f40000100800 */
[----:B0-----:R-:W-:Y:S05]  /*15890*/  @P0 BRA `(.L_x_537) ;  /* 0x0000000400880947 */ /* 0x001fea0003800000 */
[----:B------:R-:W0:Y:S01]  /*158a0*/  S2UR UR6, SR_CTAID.X ;  /* 0x00000000000679c3 */ /* 0x000e220000002500 */
[----:B------:R-:W-:Y:S01]  /*158b0*/  ULDC.64 UR12, c[0x0][0x628] ;  /* 0x00018a00000c7ab9 */ /* 0x000fe20000000a00 */
[----:B------:R-:W-:Y:S01]  /*158c0*/  ULDC UR4, c[0x0][0x150] ;  /* 0x0000540000047ab9 */ /* 0x000fe20000000800 */
[----:B------:R-:W-:Y:S01]  /*158d0*/  ISETP.NE.U32.AND P0, PT, RZ, UR12, PT ;  /* 0x0000000cff007c0c */ /* 0x000fe2000bf05070 */
[----:B------:R-:W-:Y:S01]  /*158e0*/  ULDC UR15, c[0x0][0x630] ;  /* 0x00018c00000f7ab9 */ /* 0x000fe20000000800 */
[C---:B------:R-:W-:Y:S01]  /*158f0*/  R2UR UR16, R7.reuse ;  /* 0x00000000071072ca */ /* 0x040fe200000e0000 */
[----:B------:R-:W-:Y:S01]  /*15900*/  ULDC UR19, c[0x0][0x154] ;  /* 0x0000550000137ab9 */ /* 0x000fe20000000800 */
[----:B------:R-:W-:Y:S01]  /*15910*/  ISETP.NE.AND.EX P0, PT, RZ, UR13, PT, P0 ;  /* 0x0000000dff007c0c */ /* 0x000fe2000bf05300 */
[----:B------:R-:W2:Y:S01]  /*15920*/  S2UR UR18, SR_CTAID.Y ;  /* 0x00000000001279c3 */ /* 0x000ea20000002600 */
[----:B------:R-:W-:Y:S02]  /*15930*/  R2UR UR17, R6 ;  /* 0x00000000061172ca */ /* 0x000fe400000e0000 */
[----:B------:R-:W-:-:S02]  /*15940*/  R2UR UR10, R7 ;  /* 0x00000000070a72ca */ /* 0x000fc400000e0000 */
[----:B------:R-:W-:Y:S02]  /*15950*/  R2UR UR11, R6 ;  /* 0x00000000060b72ca */ /* 0x000fe400000e0000 */
[----:B0-----:R-:W-:-:S05]  /*15960*/  I2FP.F32.U32 R0, UR6 ;  /* 0x0000000600007c45 */ /* 0x001fca0008201000 */
[----:B------:R-:W-:-:S04]  /*15970*/  FMUL R0, R0, UR4 ;  /* 0x0000000400007c20 */ /* 0x000fc80008400000 */
[----:B------:R0:W4:Y:S01]  /*15980*/  F2I.U32.TRUNC.NTZ R3, R0 ;  /* 0x0000000000037305 */ /* 0x000122000020f000 */
[----:B--2---:R-:W-:Y:S05]  /*15990*/  @!P0 BRA `(.L_x_538) ;  /* 0x0000000000308947 */ /* 0x004fea0003800000 */
        /* <DEDUP_REMOVED lines=12> */
.L_x_538:
[----:B------:R-:W-:Y:S01]  /*15a60*/  USHF.R.U64 UR43, UR10, UR15, UR11 ;  /* 0x0000000f0a2b7299 */ /* 0x000fe2000800120b */
[----:B0-----:R-:W-:Y:S01]  /*15a70*/  I2FP.F32.U32 R0, UR18 ;  /* 0x0000001200007c45 */ /* 0x001fe20008201000 */
[----:B------:R-:W-:Y:S02]  /*15a80*/  USHF.R.U32.HI UR4, URZ, UR15, UR11 ;  /* 0x0000000f3f047299 */ /* 0x000fe4000801160b */
        /* <DEDUP_REMOVED lines=8> */
[----:B------:R-:W-:Y:S01]  /*15b10*/  UIMAD.WIDE.U32 UR8, UR10, UR12, UR8 ;  /* 0x0000000c0a0872a5 */ /* 0x000fe2000f8e0008 */
[----:B----4-:R-:W-:Y:S01]  /*15b20*/  R2UR UR12, R3 ;  /* 0x00000000030c72ca */ /* 0x010fe200000e0000 */
[----:B------:R-:W-:Y:S01]  /*15b30*/  UIMAD UR10, UR10, UR13, UR4 ;  /* 0x0000000d0a0a72a4 */ /* 0x000fe2000f8e0204 */
[----:B------:R-:W-:Y:S01]  /*15b40*/  ULDC UR11, c[0x0][0x618] ;  /* 0x00018600000b7ab9 */ /* 0x000fe20000000800 */
[----:B------:R-:W-:Y:S02]  /*15b50*/  ULDC UR21, c[0x0][0x658] ;  /* 0x0001960000157ab9 */ /* 0x000fe40000000800 */
[----:B------:R-:W-:Y:S01]  /*15b60*/  UIADD3 UR9, UR9, UR10, URZ ;  /* 0x0000000a09097290 */ /* 0x000fe2000fffe03f */
[----:B------:R-:W-:Y:S01]  /*15b70*/  UMOV UR15, 0xffffffff ;  /* 0xffffffff000f7882 */ /* 0x000fe20000000000 */
[----:B------:R-:W-:Y:S01]  /*15b80*/  ULDC.64 UR4, c[0x0][0x640] ;  /* 0x0001900000047ab9 */ /* 0x000fe20000000a00 */
[----:B------:R-:W-:Y:S01]  /*15b90*/  USHF.L.U32 UR15, UR15, UR21, URZ ;  /* 0x000000150f0f7299 */ /* 0x000fe2000800063f */
[----:B------:R-:W-:Y:S01]  /*15ba0*/  ISETP.NE.U32.AND P0, PT, RZ, UR4, PT ;  /* 0x00000004ff007c0c */ /* 0x000fe2000bf05070 */
[----:B------:R-:W-:-:S02]  /*15bb0*/  USHF.R.U64 UR16, UR8, UR11, UR9 ;  /* 0x0000000b08107299 */ /* 0x000fc40008001209 */
[----:B------:R-:W-:Y:S01]  /*15bc0*/  USHF.R.U32.HI UR8, URZ, UR11, UR9 ;  /* 0x0000000b3f087299 */ /* 0x000fe20008011609 */
[----:B0-----:R-:W-:Y:S01]  /*15bd0*/  R2UR UR14, R0 ;  /* 0x00000000000e72ca */ /* 0x001fe200000e0000 */
[----:B------:R-:W-:Y:S01]  /*15be0*/  ULDC UR17, c[0x0][0x608] ;  /* 0x0001820000117ab9 */ /* 0x000fe20000000800 */
[----:B------:R-:W-:Y:S01]  /*15bf0*/  ULOP3.LUT UR41, URZ, UR15, URZ, 0x33, !UPT ;  /* 0x0000000f3f297292 */ /* 0x000fe2000f8e333f */
[----:B------:R-:W-:Y:S01]  /*15c00*/  ISETP.NE.AND.EX P0, PT, RZ, UR5, PT, P0 ;  /* 0x00000005ff007c0c */ /* 0x000fe2000bf05300 */
[----:B------:R-:W-:Y:S02]  /*15c10*/  USHF.R.U64 UR15, UR16, UR17, UR8 ;  /* 0x00000011100f7299 */ /* 0x000fe40008001208 */
[----:B------:R-:W-:Y:S02]  /*15c20*/  USHF.R.U32.HI UR8, URZ, UR17, UR8 ;  /* 0x000000113f087299 */ /* 0x000fe40008011608 */
[----:B------:R-:W-:Y:S02]  /*15c30*/  UIADD3 UR12, -UR12, URZ, URZ ;  /* 0x0000003f0c0c7290 */ /* 0x000fe4000fffe13f */
[----:B------:R-:W-:Y:S01]  /*15c40*/  USHF.R.U64 UR17, UR15, UR21, UR8 ;  /* 0x000000150f117299 */ /* 0x000fe20008001208 */
[----:B------:R-:W-:Y:S01]  /*15c50*/  UMOV UR19, 0x1 ;  /* 0x0000000100137882 */ /* 0x000fe20000000000 */
[----:B------:R-:W-:Y:S01]  /*15c60*/  ULDC UR13, c[0x0][0x144] ;  /* 0x00005100000d7ab9 */ /* 0x000fe20000000800 */
[----:B------:R-:W-:Y:S01]  /*15c70*/  ULDC UR7, c[0x0][0x600] ;  /* 0x0001800000077ab9 */ /* 0x000fe20000000800 */
[----:B------:R-:W-:-:S02]  /*15c80*/  USHF.L.U32 UR24, UR19, UR21, URZ ;  /* 0x0000001513187299 */ /* 0x000fc4000800063f */
[----:B------:R-:W-:Y:S02]  /*15c90*/  USHF.R.U32.HI UR8, URZ, UR21, UR8 ;  /* 0x000000153f087299 */ /* 0x000fe40008011608 */
[----:B------:R-:W-:Y:S02]  /*15ca0*/  UIMAD UR21, UR13, UR12, UR6 ;  /* 0x0000000c0d1572a4 */ /* 0x000fe4000f8e0206 */
[----:B------:R-:W-:Y:S02]  /*15cb0*/  UIADD3 UR20, UR7, -0x1, URZ ;  /* 0xffffffff07147890 */ /* 0x000fe4000fffe03f */
[----:B------:R-:W-:Y:S01]  /*15cc0*/  UIADD3 UR19, -UR14, URZ, URZ ;  /* 0x0000003f0e137290 */ /* 0x000fe2000fffe13f */
        /* <DEDUP_REMOVED lines=17> */
.L_x_539:
[----:B------:R-:W-:Y:S01]  /*15de0*/  UISETP.NE.AND UP0, UPT, UR45, URZ, UPT ;  /* 0x0000003f2d00728c */ /* 0x000fe2000bf05270 */
[----:B------:R-:W-:Y:S01]  /*15df0*/  IMAD.MOV.U32 R0, RZ, RZ, 0x1 ;  /* 0x00000001ff007424 */ /* 0x000fe200078e00ff */
[----:B------:R-:W-:Y:S02]  /*15e00*/  USHF.R.U64 UR4, UR6, UR22, UR8 ;  /* 0x0000001606047299 */ /* 0x000fe40008001208 */
[----:B------:R-:W-:Y:S02]  /*15e10*/  ULOP3.LUT UR41, UR15, UR41, URZ, 0xc0, !UPT ;  /* 0x000000290f297292 */ /* 0x000fe4000f8ec03f */
[----:B------:R-:W-:Y:S02]  /*15e20*/  UIADD3 UR5, -UR4, URZ, URZ ;  /* 0x0000003f04057290 */ /* 0x000fe4000fffe13f */
[----:B------:R-:W-:Y:S02]  /*15e30*/  UIMAD UR41, UR24, UR4, UR41 ;  /* 0x00000004182972a4 */ /* 0x000fe4000f8e0229 */
[----:B------:R-:W-:-:S02]  /*15e40*/  ULOP3.LUT UR16, UR16, UR20, URZ, 0xc0, !UPT ;  /* 0x0000001410107292 */ /* 0x000fc4000f8ec03f */
[----:B------:R-:W-:Y:S02]  /*15e50*/  @UP0 UIMAD UR21, UR25, UR19, UR18 ;  /* 0x00000013191502a4 */ /* 0x000fe4000f8e0212 */
[----:B------:R-:W-:-:S03]  /*15e60*/  UIMAD UR4, UR5, UR23, UR17 ;  /* 0x00000017050472a4 */ /* 0x000fc6000f8e0211 */
[----:B------:R-:W-:Y:S01]  /*15e70*/  ULDC UR5, c[0x0][0x610] ;  /* 0x0001840000057ab9 */ /* 0x000fe20000000800 */
[----:B------:R-:W-:Y:S02]  /*15e80*/  UIMAD UR4, UR4, UR7, UR16 ;  /* 0x00000007040472a4 */ /* 0x000fe4000f8e0210 */
[----:B------:R-:W-:-:S04]  /*15e90*/  UIMAD UR41, UR41, UR5, UR21 ;  /* 0x00000005292972a4 */ /* 0x000fc8000f8e0215 */
[----:B------:R-:W-:Y:S02]  /*15ea0*/  USEL UR42, UR4, UR41, !UP0 ;  /* 0x00000029042a7287 */ /* 0x000fe4000c000000 */
[----:B------:R-:W-:-:S12]  /*15eb0*/  USEL UR41, UR41, UR4, !UP0 ;  /* 0x0000000429297287 */ /* 0x000fd8000c000000 */
.L_x_537:
[----:B------:R-:W-:-:S13]  /*15ec0*/  LOP3.LUT P0, RZ, R0, 0xff, RZ, 0xc0, !PT ;  /* 0x000000ff00ff7812 */ /* 0x000fda000780c0ff */
[----:B------:R-:W-:Y:S05]  /*15ed0*/  @P0 BRA `(.L_x_540) ;  /* 0xfffffeb000a40947 */ /* 0x000fea000383ffff */
[----:B------:R-:W-:Y:S05]  /*15ee0*/  EXIT ;  /* 0x000000000000794d */ /* 0x000fea0003800000 */
.L_x_3:
[----:B------:R-:W2:Y:S01]  /*15ef0*/  LDL R5, [R1+0x204] ;  /* 0x0002040001057983 */ /* 0x000ea20000100800 */
[----:B------:R-:W-:-:S03]  /*15f00*/  ULDC.64 UR8, c[0x0][0x650] ;  /* 0x0001940000087ab9 */ /* 0x000fc60000000a00 */
[----:B------:R-:W3:Y:S01]  /*15f10*/  LDL R4, [R1+0x200] ;  /* 0x0002000001047983 */ /* 0x000ee20000100800 */
[----:B------:R-:W-:Y:S01]  /*15f20*/  PRMT R0, RZ, 0x7610, R0 ;  /* 0x00007610ff007816 */ /* 0x000fe20000000000 */
[----:B------:R-:W-:Y:S01]  /*15f30*/  IMAD.MOV.U32 R3, RZ, RZ, -0x1 ;  /* 0xffffffffff037424 */ /* 0x000fe200078e00ff */
[----:B------:R-:W-:Y:S01]  /*15f40*/  MOV R2, 0xffffffff ;  /* 0xffffffff00027802 */ /* 0x000fe20000000f00 */
[----:B------:R-:W-:Y:S01]  /*15f50*/  IMAD.MOV.U32 R9, RZ, RZ, -0x1 ;  /* 0xffffffffff097424 */ /* 0x000fe200078e00ff */
[----:B--2---:R-:W-:-:S04]  /*15f60*/  ISETP.GE.U32.AND P0, PT, R5, UR8, PT ;  /* 0x0000000805007c0c */ /* 0x004fc8000bf06070 */
[----:B---3--:R-:W-:-:S13]  /*15f70*/  ISETP.GE.U32.AND.EX P0, PT, R4, UR9, PT, P0 ;  /* 0x0000000904007c0c */ /* 0x008fda000bf06100 */
[----:B------:R-:W-:Y:S05]  /*15f80*/  @P0 BRA `(.L_x_541) ;  /* 0x00000004008c0947 */ /* 0x000fea0003800000 */
[----:B------:R-:W-:Y:S01]  /*15f90*/  I2FP.F32.U32 R0, UR4 ;  /* 0x0000000400007c45 */ /* 0x000fe20008201000 */
[----:B0-----:R-:W-:Y:S01]  /*15fa0*/  ULDC.64 UR16, c[0x0][0x628] ;  /* 0x00018a0000107ab9 */ /* 0x001fe20000000a00 */
        /* <DEDUP_REMOVED lines=24> */
.L_x_542:
        /* <DEDUP_REMOVED lines=24> */
[----:B------:R-:W-:Y:S01]  /*162b0*/  UMOV UR19, 0x1 ;  /* 0x0000000100137882 */ /* 0x000fe20000000000 */
[----:B------:R-:W-:Y:S01]  /*162c0*/  ULDC UR20, c[0x0][0x608] ;  /* 0x0001820000147ab9 */ /* 0x000fe20000000800 */
[----:B------:R-:W-:Y:S01]  /*162d0*/  USHF.L.U32 UR26, UR19, UR23, URZ ;  /* 0x00000017131a7299 */ /* 0x000fe2000800063f */
[----:B------:R-:W-:Y:S01]  /*162e0*/  ISETP.NE.AND.EX P0, PT, RZ, UR9, PT, P0 ;  /* 0x00000009ff007c0c */ /* 0x000fe2000bf05300 */
[----:B------:R-:W-:Y:S02]  /*162f0*/  USHF.R.U64 UR19, UR18, UR20, UR11 ;  /* 0x0000001412137299 */ /* 0x000fe4000800120b */
[----:B------:R-:W-:Y:S02]  /*16300*/  USHF.R.U32.HI UR11, URZ, UR20, UR11 ;  /* 0x000000143f0b7299 */ /* 0x000fe4000801160b */
[----:B------:R-:W-:-:S02]  /*16310*/  UIADD3 UR15, -UR15, URZ, URZ ;  /* 0x0000003f0f0f7290 */ /* 0x000fc4000fffe13f */
[----:B------:R-:W-:Y:S01]  /*16320*/  USHF.R.U64 UR20, UR19, UR23, UR11 ;  /* 0x0000001713147299 */ /* 0x000fe2000800120b */
[----:B------:R-:W-:Y:S01]  /*16330*/  ULDC UR16, c[0x0][0x144] ;  /* 0x0000510000107ab9 */ /* 0x000fe20000000800 */
[----:B------:R-:W-:Y:S01]  /*16340*/  ULDC UR6, c[0x0][0x600] ;  /* 0x0001800000067ab9 */ /* 0x000fe20000000800 */
[----:B------:R-:W-:Y:S02]  /*16350*/  USHF.R.U32.HI UR11, URZ, UR23, UR11 ;  /* 0x000000173f0b7299 */ /* 0x000fe4000801160b */
[----:B------:R-:W-:Y:S02]  /*16360*/  UIMAD UR23, UR16, UR15, UR4 ;  /* 0x0000000f101772a4 */ /* 0x000fe4000f8e0204 */
[----:B------:R-:W-:Y:S02]  /*16370*/  UIADD3 UR22, UR6, -0x1, URZ ;  /* 0xffffffff06167890 */ /* 0x000fe4000fffe03f */
[----:B------:R-:W-:Y:S02]  /*16380*/  ULOP3.LUT UR27, URZ, UR13, URZ, 0x33, !UPT ;  /* 0x0000000d3f1b7292 */ /* 0x000fe4000f8e333f */
        /* <DEDUP_REMOVED lines=18> */
.L_x_543:
[----:B------:R-:W-:Y:S01]  /*164b0*/  UISETP.NE.AND UP0, UPT, UR45, URZ, UPT ;  /* 0x0000003f2d00728c */ /* 0x000fe2000bf05270 */
[----:B------:R-:W-:Y:S01]  /*164c0*/  IMAD.MOV.U32 R0, RZ, RZ, 0x1 ;  /* 0x00000001ff007424 */ /* 0x000fe200078e00ff */
[----:B------:R-:W-:Y:S01]  /*164d0*/  USHF.R.U64 UR8, UR4, UR24, UR11 ;  /* 0x0000001804087299 */ /* 0x000fe2000800120b */
[----:B------:R-:W-:Y:S01]  /*164e0*/  IMAD.U32 R9, RZ, RZ, UR5 ;  /* 0x00000005ff097e24 */ /* 0x000fe2000f8e00ff */
[----:B------:R-:W-:Y:S02]  /*164f0*/  ULOP3.LUT UR4, UR19, UR27, URZ, 0xc0, !UPT ;  /* 0x0000001b13047292 */ /* 0x000fe4000f8ec03f */
[----:B------:R-:W-:Y:S02]  /*16500*/  ULOP3.LUT UR18, UR18, UR22, URZ, 0xc0, !UPT ;  /* 0x0000001612127292 */ /* 0x000fe4000f8ec03f */
[----:B------:R-:W-:-:S03]  /*16510*/  UIMAD UR4, UR26, UR8, UR4 ;  /* 0x000000081a0472a4 */ /* 0x000fc6000f8e0204 */
[----:B------:R-:W-:Y:S02]  /*16520*/  @UP0 UIMAD UR23, UR28, UR21, UR7 ;  /* 0x000000151c1702a4 */ /* 0x000fe4000f8e0207 */
[----:B------:R-:W-:-:S03]  /*16530*/  UIADD3 UR7, -UR8, URZ, URZ ;  /* 0x0000003f08077290 */ /* 0x000fc6000fffe13f */
[----:B------:R-:W-:Y:S01]  /*16540*/  ULDC UR8, c[0x0][0x610] ;  /* 0x0001840000087ab9 */ /* 0x000fe20000000800 */
[----:B------:R-:W-:Y:S02]  /*16550*/  UIMAD UR7, UR7, UR25, UR20 ;  /* 0x00000019070772a4 */ /* 0x000fe4000f8e0214 */
[----:B------:R-:W-:Y:S02]  /*16560*/  UIMAD UR4, UR4, UR8, UR23 ;  /* 0x00000008040472a4 */ /* 0x000fe4000f8e0217 */
[----:B------:R-:W-:-:S04]  /*16570*/  UIMAD UR7, UR7, UR6, UR18 ;  /* 0x00000006070772a4 */ /* 0x000fc8000f8e0212 */
[----:B------:R-:W-:Y:S02]  /*16580*/  USEL UR6, UR7, UR4, !UP0 ;  /* 0x0000000407067287 */ /* 0x000fe4000c000000 */
[----:B------:R-:W-:-:S04]  /*16590*/  USEL UR4, UR4, UR7, !UP0 ;  /* 0x0000000704047287 */ /* 0x000fc8000c000000 */
[----:B------:R-:W-:Y:S02]  /*165a0*/  IMAD.U32 R2, RZ, RZ, UR6 ;  /* 0x00000006ff027e24 */ /* 0x000fe4000f8e00ff */
[----:B------:R-:W-:-:S07]  /*165b0*/  IMAD.U32 R3, RZ, RZ, UR4 ;  /* 0x00000004ff037e24 */ /* 0x000fce000f8e00ff */
.L_x_541:
[----:B------:R-:W-:-:S08]  /*165c0*/  NOP ;  /* 0x0000000000007918 */ /* 0x000fd00000000000 */
[----:B0-----:R-:W0:-:S00]  /*165d0*/  USETMAXREG.DEALLOC.CTAPOOL 0x18 ;  /* 0x00000018000079c8 */ /* 0x001e0000080e0500 */
[----:B------:R-:W-:-:S13]  /*165e0*/  ISETP.NE.AND P0, PT, RZ, UR10, PT ;  /* 0x0000000aff007c0c */ /* 0x000fda000bf05270 */
[----:B------:R-:W-:Y:S05]  /*165f0*/  @P0 EXIT ;  /* 0x000000000000094d */ /* 0x000fea0003800000 */
[----:B0-----:R-:W-:Y:S01]  /*16600*/  LOP3.LUT P0, RZ, R0, 0xff, RZ, 0xc0, !PT ;  /* 0x000000ff00ff7812 */ /* 0x001fe2000780c0ff */
[----:B------:R-:W-:Y:S02]  /*16610*/  IMAD.MOV.U32 R0, RZ, RZ, 0x1 ;  /* 0x00000001ff007424 */ /* 0x000fe400078e00ff */
[----:B------:R-:W-:-:S10]  /*16620*/  IMAD.MOV.U32 R6, RZ, RZ, RZ ;  /* 0x000000ffff067224 */ /* 0x000fd400078e00ff */
[----:B------:R-:W-:Y:S05]  /*16630*/  @!P0 BRA `(.L_x_544) ;  /* 0x0000000c00648947 */ /* 0x000fea0003800000 */
[----:B------:R-:W0:Y:S01]  /*16640*/  S2R R4, SR_TID.X ;  /* 0x0000000000047919 */ /* 0x000e220000002100 */
[----:B------:R-:W-:Y:S01]  /*16650*/  ULDC UR4, c[0x0][0x28c] ;  /* 0x0000a30000047ab9 */ /* 0x000fe20000000800 */
[----:B------:R-:W-:Y:S01]  /*16660*/  ULDC UR6, c[0x0][0x658] ;  /* 0x0001960000067ab9 */ /* 0x000fe20000000800 */
[----:B------:R-:W-:Y:S01]  /*16670*/  UIADD3 UR10, UR4, 0x1f, URZ ;  /* 0x0000001f040a7890 */ /* 0x000fe2000fffe03f */
[----:B------:R-:W-:Y:S01]  /*16680*/  BSSY B0, `(.L_x_544) ;  /* 0x00000d4000007945 */ /* 0x000fe20003800000 */
[----:B------:R-:W-:Y:S01]  /*16690*/  UMOV UR7, 0xffffffff ;  /* 0xffffffff00077882 */ /* 0x000fe20000000000 */
[----:B------:R-:W-:Y:S01]  /*166a0*/  ULDC UR5, c[0x0][0x600] ;  /* 0x0001800000057ab9 */ /* 0x000fe20000000800 */
[----:B------:R-:W-:Y:S01]  /*166b0*/  UMOV UR9, 0x1 ;  /* 0x0000000100097882 */ /* 0x000fe20000000000 */
[----:B------:R-:W-:Y:S01]  /*166c0*/  USHF.L.U32 UR7, UR7, UR6, URZ ;  /* 0x0000000607077299 */ /* 0x000fe2000800063f */
[----:B------:R-:W-:Y:S01]  /*166d0*/  MOV R8, 0x1 ;  /* 0x0000000100087802 */ /* 0x000fe20000000f00 */
[----:B------:R-:W-:Y:S01]  /*166e0*/  UIADD3 UR4, UR5, -0x1, URZ ;  /* 0xffffffff05047890 */ /* 0x000fe2000fffe03f */
[----:B------:R-:W-:Y:S01]  /*166f0*/  IMAD.MOV.U32 R0, RZ, RZ, 0x1 ;  /* 0x00000001ff007424 */ /* 0x000fe200078e00ff */
[----:B------:R-:W-:Y:S01]  /*16700*/  USHF.R.S32.HI UR11, URZ, 0x1f, UR10 ;  /* 0x0000001f3f0b7899 */ /* 0x000fe2000801140a */
[----:B------:R-:W-:Y:S01]  /*16710*/  IMAD.MOV.U32 R6, RZ, RZ, RZ ;  /* 0x000000ffff067224 */ /* 0x000fe200078e00ff */
[----:B------:R-:W-:Y:S01]  /*16720*/  ULDC UR8, c[0x0][0xc] ;  /* 0x0000030000087ab9 */ /* 0x000fe20000000800 */
[----:B------:R-:W-:-:S02]  /*16730*/  USHF.L.U32 UR5, UR9, UR6, URZ ;  /* 0x0000000609057299 */ /* 0x000fc4000800063f */
[----:B------:R-:W-:Y:S01]  /*16740*/  ULEA.HI UR11, UR11, UR10, URZ, 0x5 ;  /* 0x0000000a0b0b7291 */ /* 0x000fe2000f8f283f */
[----:B------:R-:W-:Y:S01]  /*16750*/  ULDC UR9, c[0x0][0x10] ;  /* 0x0000040000097ab9 */ /* 0x000fe20000000800 */
[----:B------:R-:W-:Y:S02]  /*16760*/  ULOP3.LUT UR6, URZ, UR7, URZ, 0x33, !UPT ;  /* 0x000000073f067292 */ /* 0x000fe4000f8e333f */
[----:B------:R-:W-:Y:S01]  /*16770*/  UIMAD.WIDE.U32 UR8, UR8, UR9, URZ ;  /* 0x00000009080872a5 */ /* 0x000fe2000f8e003f */
[----:B------:R-:W-:Y:S01]  /*16780*/  ULDC UR7, c[0x0][0x14] ;  /* 0x0000050000077ab9 */ /* 0x000fe20000000800 */
[----:B------:R-:W-:Y:S02]  /*16790*/  USHF.R.S32.HI UR18, URZ, 0x5, UR11 ;  /* 0x000000053f127899 */ /* 0x000fe4000801140b */
[----:B------:R-:W-:Y:S02]  /*167a0*/  UIMAD.WIDE.U32 UR20, UR8, UR7, URZ ;  /* 0x00000007081472a5 */ /* 0x000fe4000f8e003f */
[----:B------:R-:W-:-:S02]  /*167b0*/  UIMAD UR13, UR9, UR7, URZ ;  /* 0x00000007090d72a4 */ /* 0x000fc4000f8e023f */
[----:B------:R-:W-:Y:S01]  /*167c0*/  ULOP3.LUT UR24, UR40, 0x2, URZ, 0xfc, !UPT ;  /* 0x0000000228187892 */ /* 0x000fe2000f8efc3f */
[C---:B0-----:R-:W-:Y:S01]  /*167d0*/  LOP3.LUT P2, RZ, R4.reuse, 0x7f, RZ, 0xc0, !PT ;  /* 0x0000007f04ff7812 */ /* 0x041fe2000784c0ff */
[----:B------:R-:W-:Y:S01]  /*167e0*/  UIADD3 UR13, UR21, UR13, URZ ;  /* 0x0000000d150d7290 */ /* 0x000fe2000fffe03f */
[----:B------:R-:W-:Y:S01]  /*167f0*/  LOP3.LUT P0, RZ, R4, 0x1f, RZ, 0xc0, !PT ;  /* 0x0000001f04ff7812 */ /* 0x000fe2000780c0ff */
[----:B------:R-:W-:Y:S01]  /*16800*/  UIADD3 UR25, UR18, 0x1, URZ ;  /* 0x0000000112197890 */ /* 0x000fe2000fffe03f */
[----:B------:R-:W-:Y:S02]  /*16810*/  ULDC.64 UR22, c[0x0][0x198] ;  /* 0x0000660000167ab9 */ /* 0x000fe40000000a00 */
[----:B------:R-:W-:-:S13]  /*16820*/  PLOP3.LUT P0, PT, P0, P2, PT, 0x8a, 0x0 ;  /* 0x000000000000781c */ /* 0x000fda0000705172 */
.L_x_556:
[----:B------:R-:W-:-:S03]  /*16830*/  UMOV UR7, 0xffffffff ;  /* 0xffffffff00077882 */ /* 0x000fc60000000000 */
[----:B------:R-:W-:Y:S05]  /*16840*/  BRA.DIV UR7, `(.L_x_545) ;  /* 0x00000012073c7947 */ /* 0x000fea000b800000 */
[----:B------:R-:W-:-:S13]  /*16850*/  ELECT P6, URZ, PT ;  /* 0x00000000003f782f */ /* 0x000fda00038c0000 */
.L_x_570:
[----:B------:R-:W0:Y:S01]  /*16860*/  LDC R4, c[0x0][0x28c] ;  /* 0x0000a300ff047b82 */ /* 0x000e220000000800 */
[----:B------:R-:W-:Y:S01]  /*16870*/  BSSY B1, `(.L_x_546) ;  /* 0x0000035000017945 */ /* 0x000fe20003800000 */
[----:B0-----:R-:W-:-:S13]  /*16880*/  ISETP.LT.OR P6, PT, R4, 0x1, !P6 ;  /* 0x000000010400780c */ /* 0x001fda00077c1670 */
[----:B------:R-:W-:Y:S05]  /*16890*/  @P6 BRA `(.L_x_547) ;  /* 0x0000000000c86947 */ /* 0x000fea0003800000 */
[----:B------:R-:W-:Y:S01]  /*168a0*/  IMAD.SHL.U32 R11, R3, 0x100, RZ ;  /* 0x00000100030b7824 */ /* 0x000fe200078e00ff */
[----:B------:R-:W-:Y:S01]  /*168b0*/  MOV R4, R6 ;  /* 0x0000000600047202 */ /* 0x000fe20000000f00 */
[----:B------:R-:W-:Y:S02]  /*168c0*/  IMAD.SHL.U32 R2, R2, 0x100, RZ ;  /* 0x0000010002027824 */ /* 0x000fe400078e00ff */
[----:B------:R-:W-:Y:S02]  /*168d0*/  IMAD.MOV.U32 R12, RZ, RZ, RZ ;  /* 0x000000ffff0c7224 */ /* 0x000fe400078e00ff */
[----:B------:R-:W-:Y:S02]  /*168e0*/  IMAD.U32 R14, RZ, RZ, UR25 ;  /* 0x00000019ff0e7e24 */ /* 0x000fe4000f8e00ff */
[----:B------:R-:W-:-:S07]  /*168f0*/  IMAD.MOV.U32 R3, RZ, RZ, R0 ;  /* 0x000000ffff037224 */ /* 0x000fce00078e0000 */
.L_x_551:
[----:B------:R-:W0:Y:S01]  /*16900*/  S2R R10, SR_CgaCtaId ;  /* 0x00000000000a7919 */ /* 0x000e220000008800 */
[----:B------:R-:W-:Y:S01]  /*16910*/  MOV R5, 0x400 ;  /* 0x0000040000057802 */ /* 0x000fe20000000f00 */
[----:B------:R-:W1:Y:S03]  /*16920*/  @!P2 LDC R7, c[0x0][0x500] ;  /* 0x00014000ff07ab82 */ /* 0x000e660000000800 */
[----:B0-----:R-:W-:Y:S02]  /*16930*/  LEA R13, R10, R5, 0x18 ;  /* 0x000000050a0d7211 */ /* 0x001fe400078ec0ff */
[----:B------:R-:W-:-:S03]  /*16940*/  SHF.L.U32 R5, R3, 0x1f, RZ ;  /* 0x0000001f03057819 */ /* 0x000fc600000006ff */
[----:B------:R-:W-:-:S04]  /*16950*/  IMAD R10, R4, 0x8, R13 ;  /* 0x00000008040a7824 */ /* 0x000fc800078e020d */
[----:B------:R-:W0:Y:S02]  /*16960*/  SYNCS.PHASECHK.TRANS64.TRYWAIT P1, [R10+URZ+0x38], R5 ;  /* 0x000038050a0075a7 */ /* 0x000e24000802017f */
[----:B01----:R-:W-:Y:S05]  /*16970*/  @!P1 BRA `(.L_x_548) ;  /* 0x0000001000109947 */ /* 0x003fea0003800000 */
.L_x_571:
[----:B------:R-:W-:Y:S01]  /*16980*/  UPRMT UR7, UR24, 0x9910, URZ ;  /* 0x0000991018077896 */ /* 0x000fe2000800003f */
[----:B------:R1:W-:Y:S03]  /*16990*/  @!P2 SYNCS.ARRIVE.TRANS64 RZ, [R10+URZ], R7 ;  /* 0x000000070affa9a7 */ /* 0x0003e6000800003f */
[----:B------:R-:W-:-:S06]  /*169a0*/  UISETP.NE.AND UP0, UPT, UR7, 0x2, UPT ;  /* 0x000000020700788c */ /* 0x000fcc000bf05270 */
[----:B------:R-:W-:-:S13]  /*169b0*/  PLOP3.LUT P1, PT, PT, PT, UP0, 0x80, 0x0 ;  /* 0x000000000000781c */ /* 0x000fda0003f2f008 */
[----:B-1----:R-:W-:Y:S05]  /*169c0*/  @P1 BRA `(.L_x_549) ;  /* 0x0000000000041947 */ /* 0x002fea0003800000 */
[----:B------:R-:W-:Y:S01]  /*169d0*/  BPT.TRAP 0x1 ;  /* 0x000000040000795c */ /* 0x000fe20000300000 */
.L_x_549:
[----:B------:R-:W-:Y:S05]  /*169e0*/  @P0 BRA `(.L_x_550) ;  /* 0x0000000000040947 */ /* 0x000fea0003800000 */
[----:B------:R-:W-:Y:S01]  /*169f0*/  BPT.TRAP 0x1 ;  /* 0x000000040000795c */ /* 0x000fe20000300000 */
.L_x_550:
[----:B------:R-:W-:Y:S01]  /*16a00*/  IMAD R13, R4, 0x4000, R13 ;  /* 0x00004000040d7824 */ /* 0x000fe200078e020d */
[----:B------:R-:W-:Y:S01]  /*16a10*/  R2UR UR9, R10 ;  /* 0x000000000a0972ca */ /* 0x000fe200000e0000 */
[----:B------:R-:W-:Y:S01]  /*16a20*/  VIADD R14, R14, 0xffffffff ;  /* 0xffffffff0e0e7836 */ /* 0x000fe20000000000 */
[----:B------:R-:W-:Y:S01]  /*16a30*/  UIADD3 UR14, UP0, UR22, 0xf0, URZ ;  /* 0x000000f0160e7890 */ /* 0x000fe2000ff1e03f */
[----:B------:R-:W-:Y:S01]  /*16a40*/  R2UR UR11, R11 ;  /* 0x000000000b0b72ca */ /* 0x000fe200000e0000 */
[----:B------:R-:W-:Y:S01]  /*16a50*/  UIADD3 UR26, UP1, UR22, 0x1f0, URZ ;  /* 0x000001f0161a7890 */ /* 0x000fe2000ff3e03f */
[----:B------:R-:W-:Y:S01]  /*16a60*/  R2UR UR7, R13 ;  /* 0x000000000d0772ca */ /* 0x000fe200000e0000 */
[----:B------:R-:W-:Y:S01]  /*16a70*/  UIADD3.X UR15, URZ, UR23, URZ, UP0, !UPT ;  /* 0x000000173f0f7290 */ /* 0x000fe200087fe43f */
[----:B------:R-:W-:Y:S01]  /*16a80*/  R2UR UR10, R12 ;  /* 0x000000000c0a72ca */ /* 0x000fe200000e0000 */
[----:B------:R-:W-:Y:S01]  /*16a90*/  VIADD R4, R4, 0x1 ;  /* 0x0000000104047836 */ /* 0x000fe20000000000 */
[----:B------:R-:W-:Y:S01]  /*16aa0*/  R2UR UR12, R9 ;  /* 0x00000000090c72ca */ /* 0x000fe200000e0000 */
[----:B------:R-:W-:Y:S01]  /*16ab0*/  UIADD3.X UR27, URZ, UR23, URZ, UP1, !UPT ;  /* 0x000000173f1b7290 */ /* 0x000fe20008ffe43f */
[----:B------:R-:W-:Y:S01]  /*16ac0*/  R2UR UR19, R2 ;  /* 0x00000000021372ca */ /* 0x000fe200000e0000 */
[----:B------:R-:W-:Y:S01]  /*16ad0*/  UMOV UR16, 0x0 ;  /* 0x0000000000107882 */ /* 0x000fe20000000000 */
[----:B------:R-:W-:Y:S01]  /*16ae0*/  ISETP.GT.AND P3, PT, R14, 0x1, PT ;  /* 0x000000010e00780c */ /* 0x000fe20003f64270 */
[----:B------:R-:W-:Y:S01]  /*16af0*/  UMOV UR17, 0x10000000 ;  /* 0x1000000000117882 */ /* 0x000fe20000000000 */
[----:B------:R-:W-:Y:S01]  /*16b00*/  ISETP.NE.AND P1, PT, R4, 0x7, PT ;  /* 0x000000070400780c */ /* 0x000fe20003f25270 */
[----:B------:R-:W-:-:S02]  /*16b10*/  VIADD R12, R12, 0x20 ;  /* 0x000000200c0c7836 */ /* 0x000fc40000000000 */
[----:B------:R-:W-:Y:S01]  /*16b20*/  UIADD3 UR8, UR7, 0x180, URZ ;  /* 0x0000018007087890 */ /* 0x000fe2000fffe03f */
[----:B0-----:R-:W-:Y:S01]  /*16b30*/  SEL R10, RZ, 0x1, P1 ;  /* 0x00000001ff0a7807 */ /* 0x001fe20000800000 */
[----:B------:R-:W-:Y:S01]  /*16b40*/  UIADD3 UR7, UR7, 0x1c180, URZ ;  /* 0x0001c18007077890 */ /* 0x000fe2000fffe03f */
[----:B------:R-:W-:Y:S02]  /*16b50*/  SEL R4, R4, RZ, P1 ;  /* 0x000000ff04047207 */ /* 0x000fe40000800000 */
[----:B------:R-:W-:-:S04]  /*16b60*/  LOP3.LUT R3, R3, R10, RZ, 0x3c, !PT ;  /* 0x0000000a03037212 */ /* 0x000fc800078e3cff */
[----:B------:R0:W-:Y:S02]  /*16b70*/  UTMALDG.3D [UR8], [UR14], desc[UR16] ;  /* 0x000010080e0075b4 */ /* 0x0001e40008011000 */
[----:B0-----:R-:W-:Y:S01]  /*16b80*/  UMOV UR8, UR7 ;  /* 0x0000000700087c82 */ /* 0x001fe20008000000 */
[----:B------:R-:W-:Y:S02]  /*16b90*/  UMOV UR11, UR19 ;  /* 0x00000013000b7c82 */ /* 0x000fe40008000000 */
[----:B------:R0:W-:Y:S02]  /*16ba0*/  UTMALDG.3D [UR8], [UR26], desc[UR16] ;  /* 0x000010081a0075b4 */ /* 0x0001e40008011000 */
[----:B0-----:R-:W-:Y:S05]  /*16bb0*/  @P3 BRA `(.L_x_551) ;  /* 0xfffffffc00503947 */ /* 0x001fea000383ffff */
.L_x_547:
[----:B------:R-:W-:Y:S05]  /*16bc0*/  BSYNC B1 ;  /* 0x0000000000017941 */ /* 0x000fea0003800000 */
.L_x_546:
[----:B------:R-:W2:Y:S01]  /*16bd0*/  LDL.LU R15, [R1+0x200] ;  /* 0x00020000010f7983 */ /* 0x000ea20000300800 */
[----:B------:R-:W-:Y:S01]  /*16be0*/  LOP3.LUT P3, RZ, R8, 0xff, RZ, 0xc0, !PT ;  /* 0x000000ff08ff7812 */ /* 0x000fe2000786c0ff */
[----:B------:R-:W-:Y:S01]  /*16bf0*/  VIADD R6, R6, UR18 ;  /* 0x0000001206067c36 */ /* 0x000fe20008000000 */
[----:B------:R-:W-:Y:S01]  /*16c00*/  ULDC.64 UR8, c[0x0][0x650] ;  /* 0x0001940000087ab9 */ /* 0x000fe20000000a00 */
[----:B------:R-:W3:Y:S01]  /*16c10*/  LDL.LU R13, [R1+0x204] ;  /* 0x00020400010d7983 */ /* 0x000ee20000300800 */
[----:B------:R-:W-:Y:S01]  /*16c20*/  UISETP.GE.U32.AND UP0, UPT, UR18, 0x7, UPT ;  /* 0x000000071200788c */ /* 0x000fe2000bf06070 */
[C---:B------:R-:W-:Y:S01]  /*16c30*/  IMAD.WIDE.U32 R2, R6.reuse, 0x24924925, RZ ;  /* 0x2492492506027825 */ /* 0x040fe200078e00ff */
[C---:B------:R-:W-:Y:S01]  /*16c40*/  ISETP.GT.U32.AND P1, PT, R6.reuse, 0x6, PT ;  /* 0x000000060600780c */ /* 0x040fe20003f24070 */
[----:B------:R-:W-:Y:S01]  /*16c50*/  BSSY B1, `(.L_x_552) ;  /* 0x0000074000017945 */ /* 0x000fe20003800000 */
[----:B------:R-:W-:Y:S01]  /*16c60*/  PRMT R8, RZ, 0x7610, R8 ;  /* 0x00007610ff087816 */ /* 0x000fe20000000008 */
[----:B------:R-:W-:-:S02]  /*16c70*/  IMAD.IADD R2, R6, 0x1, -R3 ;  /* 0x0000000106027824 */ /* 0x000fc400078e0a03 */
[----:B------:R-:W-:Y:S02]  /*16c80*/  IMAD.MOV.U32 R9, RZ, RZ, -0x1 ;  /* 0xffffffffff097424 */ /* 0x000fe400078e00ff */
[----:B------:R-:W0:Y:S01]  /*16c90*/  @P3 S2R R4, SR_CgaCtaId ;  /* 0x0000000000043919 */ /* 0x000e220000008800 */
[----:B------:R-:W-:Y:S02]  /*16ca0*/  LEA.HI R2, R2, R3, RZ, 0x1f ;  /* 0x0000000302027211 */ /* 0x000fe400078ff8ff */
[----:B------:R-:W-:-:S04]  /*16cb0*/  @P3 MOV R3, 0x400 ;  /* 0x0000040000033802 */ /* 0x000fc80000000f00 */
[----:B0-----:R-:W-:Y:S02]  /*16cc0*/  @P3 LEA R3, R4, R3, 0x18 ;  /* 0x0000000304033211 */ /* 0x001fe400078ec0ff */
[----:B------:R-:W-:Y:S02]  /*16cd0*/  MOV R4, UR18 ;  /* 0x0000001200047c02 */ /* 0x000fe40008000f00 */
[----:B------:R0:W-:Y:S01]  /*16ce0*/  @P3 SYNCS.ARRIVE.TRANS64.A1T0 RZ, [R3+URZ+0x88], RZ ;  /* 0x000088ff03ff39a7 */ /* 0x0001e2000810003f */
[----:B------:R-:W-:Y:S02]  /*16cf0*/  PLOP3.LUT P3, PT, PT, PT, UP0, 0x80, 0x0 ;  /* 0x000000000000781c */ /* 0x000fe40003f6f008 */
[----:B------:R-:W-:Y:S02]  /*16d00*/  ISETP.LT.U32.AND P1, PT, R4, 0x7, P1 ;  /* 0x000000070400780c */ /* 0x000fe40000f21070 */
[----:B------:R-:W-:Y:S02]  /*16d10*/  PRMT R4, RZ, 0x7610, R4 ;  /* 0x00007610ff047816 */ /* 0x000fe40000000004 */
[----:B0-----:R-:W-:-:S04]  /*16d20*/  SEL R3, RZ, 0x1, !P1 ;  /* 0x00000001ff037807 */ /* 0x001fc80004800000 */
[----:B------:R-:W-:Y:S02]  /*16d30*/  LOP3.LUT R0, R0, R3, RZ, 0x3c, !PT ;  /* 0x0000000300007212 */ /* 0x000fe400078e3cff */
[----:B------:R-:W-:Y:S01]  /*16d40*/  SHF.R.U32.HI R3, RZ, 0x2, R2 ;  /* 0x00000002ff037819 */ /* 0x000fe20000011602 */
[----:B------:R-:W-:-:S03]  /*16d50*/  IMAD.MOV.U32 R2, RZ, RZ, -0x1 ;  /* 0xffffffffff027424 */ /* 0x000fc600078e00ff */
[----:B------:R-:W-:Y:S01]  /*16d60*/  @P3 LOP3.LUT R0, R0, 0x1, R3, 0x78, !PT ;  /* 0x0000000100003812 */ /* 0x000fe200078e7803 */
[----:B------:R-:W-:Y:S02]  /*16d70*/  IMAD R6, R3, -0x7, R6 ;  /* 0xfffffff903067824 */ /* 0x000fe400078e0206 */
[----:B------:R-:W-:Y:S01]  /*16d80*/  IMAD.MOV.U32 R3, RZ, RZ, -0x1 ;  /* 0xffffffffff037424 */ /* 0x000fe200078e00ff */
[----:B---3--:R-:W-:-:S04]  /*16d90*/  IADD3 R13, P1, R13, UR20, RZ ;  /* 0x000000140d0d7c10 */ /* 0x008fc8000ff3e0ff */
[----:B--2---:R-:W-:Y:S01]  /*16da0*/  IADD3.X R15, R15, UR13, RZ, P1, !PT ;  /* 0x0000000d0f0f7c10 */ /* 0x004fe20008ffe4ff */
[----:B------:R0:W-:Y:S01]  /*16db0*/  STL [R1+0x204], R13 ;  /* 0x0002040d01007387 */ /* 0x0001e20000100800 */
[----:B------:R-:W-:-:S03]  /*16dc0*/  ISETP.GE.U32.AND P1, PT, R13, UR8, PT ;  /* 0x000000080d007c0c */ /* 0x000fc6000bf26070 */
[----:B------:R0:W-:Y:S01]  /*16dd0*/  STL [R1+0x200], R15 ;  /* 0x0002000f01007387 */ /* 0x0001e20000100800 */
[----:B------:R-:W-:-:S13]  /*16de0*/  ISETP.GE.U32.AND.EX P1, PT, R15, UR9, PT, P1 ;  /* 0x000000090f007c0c */ /* 0x000fda000bf26110 */
[----:B0-----:R-:W-:Y:S05]  /*16df0*/  @P1 BRA `(.L_x_553) ;  /* 0x0000000400641947 */ /* 0x001fea0003800000 */
[----:B------:R-:W0:Y:S01]  /*16e00*/  S2R R7, SR_CTAID.X ;  /* 0x0000000000077919 */ /* 0x000e220000002500 */
[----:B------:R-:W-:Y:S01]  /*16e10*/  ULDC UR7, c[0x0][0x150] ;  /* 0x0000540000077ab9 */ /* 0x000fe20000000800 */
[----:B------:R-:W1:Y:S01]  /*16e20*/  LDC R4, c[0x0][0x144] ;  /* 0x00005100ff047b82 */ /* 0x000e620000000800 */
[----:B------:R-:W-:Y:S01]  /*16e30*/  UISETP.NE.AND UP0, UPT, UR45, URZ, UPT ;  /* 0x0000003f2d00728c */ /* 0x000fe2000bf05270 */
[----:B------:R-:W2:Y:S01]  /*16e40*/  S2R R5, SR_CTAID.Y ;  /* 0x0000000000057919 */ /* 0x000ea20000002600 */
[----:B------:R-:W-:Y:S01]  /*16e50*/  ULDC.64 UR8, c[0x0][0x628] ;  /* 0x00018a0000087ab9 */ /* 0x000fe20000000a00 */
[----:B------:R-:W-:-:S03]  /*16e60*/  ULDC UR10, c[0x0][0x630] ;  /* 0x00018c00000a7ab9 */ /* 0x000fc60000000800 */
[----:B------:R-:W-:Y:S01]  /*16e70*/  PLOP3.LUT P1, PT, PT, PT, UP0, 0x80, 0x0 ;  /* 0x000000000000781c */ /* 0x000fe20003f2f008 */
[----:B------:R-:W3:Y:S01]  /*16e80*/  LDC R10, c[0x0][0x148] ;  /* 0x00005200ff0a7b82 */ /* 0x000ee20000000800 */
[----:B0-----:R-:W-:Y:S02]  /*16e90*/  I2FP.F32.U32 R2, R7 ;  /* 0x0000000700027245 */ /* 0x001fe40000201000 */
[----:B--2---:R-:W-:-:S03]  /*16ea0*/  I2FP.F32.U32 R3, R5 ;  /* 0x0000000500037245 */ /* 0x004fc60000201000 */
[----:B------:R-:W-:Y:S01]  /*16eb0*/  FMUL R2, R2, UR7 ;  /* 0x0000000702027c20 */ /* 0x000fe20008400000 */
[----:B------:R-:W-:Y:S02]  /*16ec0*/  ULDC UR7, c[0x0][0x154] ;  /* 0x0000550000077ab9 */ /* 0x000fe40000000800 */
[----:B------:R-:W-:-:S03]  /*16ed0*/  FMUL R9, R3, UR7 ;  /* 0x0000000703097c20 */ /* 0x000fc60008400000 */
[----:B------:R-:W0:Y:S08]  /*16ee0*/  F2I.U32.TRUNC.NTZ R2, R2 ;  /* 0x0000000200027305 */ /* 0x000e30000020f000 */
[----:B------:R-:W2:Y:S01]  /*16ef0*/  F2I.U32.TRUNC.NTZ R9, R9 ;  /* 0x0000000900097305 */ /* 0x000ea2000020f000 */
[----:B0-----:R-:W-:Y:S02]  /*16f00*/  IMAD.MOV R3, RZ, RZ, -R2 ;  /* 0x000000ffff037224 */ /* 0x001fe400078e0a02 */
[----:B------:R-:W-:-:S02]  /*16f10*/  IMAD.MOV.U32 R2, RZ, RZ, R13 ;  /* 0x000000ffff027224 */ /* 0x000fc400078e000d */
[----:B-1----:R-:W-:Y:S02]  /*16f20*/  IMAD R7, R4, R3, R7 ;  /* 0x0000000304077224 */ /* 0x002fe400078e0207 */
[----:B--2---:R-:W-:-:S04]  /*16f30*/  IMAD.MOV R3, RZ, RZ, -R9 ;  /* 0x000000ffff037224 */ /* 0x004fc800078e0a09 */
[----:B---3--:R-:W-:Y:S01]  /*16f40*/  @P1 IMAD R7, R10, R3, R5 ;  /* 0x000000030a071224 */ /* 0x008fe200078e0205 */
[----:B------:R-:W-:Y:S01]  /*16f50*/  ISETP.NE.U32.AND P1, PT, RZ, UR8, PT ;  /* 0x00000008ff007c0c */ /* 0x000fe2000bf25070 */
[----:B------:R-:W-:-:S03]  /*16f60*/  IMAD.MOV.U32 R3, RZ, RZ, R15 ;  /* 0x000000ffff037224 */ /* 0x000fc600078e000f */
[----:B------:R-:W-:-:S13]  /*16f70*/  ISETP.NE.AND.EX P1, PT, RZ, UR9, PT, P1 ;  /* 0x00000009ff007c0c */ /* 0x000fda000bf25310 */
[----:B------:R-:W-:Y:S05]  /*16f80*/  @!P1 BRA `(.L_x_554) ;  /* 0x0000000000289947 */ /* 0x000fea0003800000 */
[----:B------:R-:W-:Y:S02]  /*16f90*/  ULDC UR7, c[0x0][0x634] ;  /* 0x00018d0000077ab9 */ /* 0x000fe40000000800 */
[----:B------:R-:W-:-:S04]  /*16fa0*/  IADD3 R3, P1, R13, UR7, RZ ;  /* 0x000000070d037c10 */ /* 0x000fc8000ff3e0ff */
[----:B------:R-:W-:-:S05]  /*16fb0*/  IADD3.X R9, RZ, R15, RZ, P1, !PT ;  /* 0x0000000fff097210 */ /* 0x000fca0000ffe4ff */
[----:B------:R-:W-:-:S04]  /*16fc0*/  IMAD.WIDE.U32 R4, R9, UR8, RZ ;  /* 0x0000000809047c25 */ /* 0x000fc8000f8e00ff */
[----:B------:R-:W-:-:S04]  /*16fd0*/  IMAD.WIDE.U32 R4, P1, R3, UR9, R4 ;  /* 0x0000000903047c25 */ /* 0x000fc8000f820004 */
[----:B------:R-:W-:-:S04]  /*16fe0*/  IMAD.WIDE.U32 R2, R3, UR8, RZ ;  /* 0x0000000803027c25 */ /* 0x000fc8000f8e00ff */
[----:B------:R-:W-:Y:S01]  /*16ff0*/  IMAD.MOV.U32 R2, RZ, RZ, R5 ;  /* 0x000000ffff027224 */ /* 0x000fe200078e0005 */
[----:B------:R-:W-:Y:S01]  /*17000*/  IADD3 RZ, P3, R3, R4, RZ ;  /* 0x0000000403ff7210 */ /* 0x000fe20007f7e0ff */
[----:B------:R-:W-:-:S04]  /*17010*/  IMAD.X R3, RZ, RZ, RZ, P1 ;  /* 0x000000ffff037224 */ /* 0x000fc800008e06ff */
[----:B------:R-:W-:-:S08]  /*17020*/  IMAD.WIDE.U32.X R2, R9, UR9, R2, P3 ;  /* 0x0000000909027c25 */ /* 0x000fd000098e0402 */
.L_x_554:
[--C-:B------:R-:W-:Y:S01]  /*17030*/  SHF.R.U64 R9, R2, UR10, R3.reuse ;  /* 0x0000000a02097c19 */ /* 0x100fe20008001203 */
[----:B------:R-:W-:Y:S01]  /*17040*/  ULDC.64 UR8, c[0x0][0x620] ;  /* 0x0001880000087ab9 */ /* 0x000fe20000000a00 */
[----:B------:R-:W-:Y:S01]  /*17050*/  SHF.R.U32.HI R2, RZ, UR10, R3 ;  /* 0x0000000aff027c19 */ /* 0x000fe20008011603 */
[----:B------:R-:W-:Y:S01]  /*17060*/  IMAD.MOV.U32 R3, RZ, RZ, R15 ;  /* 0x000000ffff037224 */ /* 0x000fe200078e000f */
[----:B------:R-:W-:Y:S01]  /*17070*/  IADD3 R11, P1, RZ, -R9, RZ ;  /* 0x80000009ff0b7210 */ /* 0x000fe20007f3e0ff */
[----:B------:R-:W-:-:S04]  /*17080*/  ULDC UR7, c[0x0][0x618] ;  /* 0x0001860000077ab9 */ /* 0x000fc80000000800 */
[----:B------:R-:W-:-:S04]  /*17090*/  IMAD.X R2, RZ, RZ, ~R2, P1 ;  /* 0x000000ffff027224 */ /* 0x000fc800008e0e02 */
[----:B------:R-:W-:-:S04]  /*170a0*/  IMAD R2, R2, UR8, RZ ;  /* 0x0000000802027c24 */ /* 0x000fc8000f8e02ff */
[----:B------:R-:W-:Y:S02]  /*170b0*/  IMAD R5, R11, UR9, R2 ;  /* 0x000000090b057c24 */ /* 0x000fe4000f8e0202 */
[----:B------:R-:W-:-:S04]  /*170c0*/  IMAD.MOV.U32 R2, RZ, RZ, R13 ;  /* 0x000000ffff027224 */ /* 0x000fc800078e000d */
[----:B------:R-:W-:Y:S01]  /*170d0*/  IMAD.WIDE.U32 R2, R11, UR8, R2 ;  /* 0x000000080b027c25 */ /* 0x000fe2000f8e0002 */
[----:B------:R-:W-:Y:S02]  /*170e0*/  ULDC.64 UR8, c[0x0][0x640] ;  /* 0x0001900000087ab9 */ /* 0x000fe40000000a00 */
[----:B------:R-:W-:Y:S01]  /*170f0*/  ISETP.NE.U32.AND P1, PT, RZ, UR8, PT ;  /* 0x00000008ff007c0c */ /* 0x000fe2000bf25070 */
[----:B------:R-:W-:-:S03]  /*17100*/  IMAD.IADD R3, R3, 0x1, R5 ;  /* 0x0000000103037824 */ /* 0x000fc600078e0205 */
[----:B------:R-:W-:Y:S02]  /*17110*/  ISETP.NE.AND.EX P1, PT, RZ, UR9, PT, P1 ;  /* 0x00000009ff007c0c */ /* 0x000fe4000bf25310 */
[--C-:B------:R-:W-:Y:S02]  /*17120*/  SHF.R.U64 R10, R2, UR7, R3.reuse ;  /* 0x00000007020a7c19 */ /* 0x100fe40008001203 */
[----:B------:R-:W-:Y:S01]  /*17130*/  SHF.R.U32.HI R3, RZ, UR7, R3 ;  /* 0x00000007ff037c19 */ /* 0x000fe20008011603 */
[----:B------:R-:W-:-:S03]  /*17140*/  ULDC UR7, c[0x0][0x608] ;  /* 0x0001820000077ab9 */ /* 0x000fc60000000800 */
[--C-:B------:R-:W-:Y:S02]  /*17150*/  SHF.R.U64 R12, R10, UR7, R3.reuse ;  /* 0x000000070a0c7c19 */ /* 0x100fe40008001203 */
[----:B------:R-:W-:Y:S01]  /*17160*/  SHF.R.U32.HI R3, RZ, UR7, R3 ;  /* 0x00000007ff037c19 */ /* 0x000fe20008011603 */
[----:B------:R-:W-:-:S03]  /*17170*/  ULDC UR7, c[0x0][0x658] ;  /* 0x0001960000077ab9 */ /* 0x000fc60000000800 */
[--C-:B------:R-:W-:Y:S02]  /*17180*/  SHF.R.U64 R11, R12, UR7, R3.reuse ;  /* 0x000000070c0b7c19 */ /* 0x100fe40008001203 */
[----:B------:R-:W-:-:S03]  /*17190*/  SHF.R.U32.HI R13, RZ, UR7, R3 ;  /* 0x00000007ff0d7c19 */ /* 0x000fc60008011603 */
[----:B------:R-:W-:Y:S01]  /*171a0*/  IMAD.MOV.U32 R2, RZ, RZ, R11 ;  /* 0x000000ffff027224 */ /* 0x000fe200078e000b */
[----:B------:R-:W-:Y:S01]  /*171b0*/  MOV R3, R13 ;  /* 0x0000000d00037202 */ /* 0x000fe20000000f00 */
[----:B------:R-:W-:Y:S06]  /*171c0*/  @!P1 BRA `(.L_x_555) ;  /* 0x0000000000289947 */ /* 0x000fec0003800000 */
[----:B------:R-:W-:Y:S02]  /*171d0*/  ULDC UR7, c[0x0][0x64c] ;  /* 0x0001930000077ab9 */ /* 0x000fe40000000800 */
[----:B------:R-:W-:-:S05]  /*171e0*/  IADD3 R3, P1, R11, UR7, RZ ;  /* 0x000000070b037c10 */ /* 0x000fca000ff3e0ff */
[----:B------:R-:W-:-:S04]  /*171f0*/  IMAD.X R13, RZ, RZ, R13, P1 ;  /* 0x000000ffff0d7224 */ /* 0x000fc800008e060d */
[----:B------:R-:W-:-:S04]  /*17200*/  IMAD.WIDE.U32 R4, R13, UR8, RZ ;  /* 0x000000080d047c25 */ /* 0x000fc8000f8e00ff */
[----:B------:R-:W-:-:S04]  /*17210*/  IMAD.WIDE.U32 R4, P1, R3, UR9, R4 ;  /* 0x0000000903047c25 */ /* 0x000fc8000f820004 */
[----:B------:R-:W-:-:S04]  /*17220*/  IMAD.WIDE.U32 R2, R3, UR8, RZ ;  /* 0x0000000803027c25 */ /* 0x000fc8000f8e00ff */
[----:B------:R-:W-:Y:S01]  /*17230*/  IMAD.MOV.U32 R2, RZ, RZ, R5 ;  /* 0x000000ffff027224 */ /* 0x000fe200078e0005 */
[----:B------:R-:W-:Y:S01]  /*17240*/  IADD3 RZ, P3, R3, R4, RZ ;  /* 0x0000000403ff7210 */ /* 0x000fe20007f7e0ff */
[----:B------:R-:W-:-:S04]  /*17250*/  IMAD.X R3, RZ, RZ, RZ, P1 ;  /* 0x000000ffff037224 */ /* 0x000fc800008e06ff */
[----:B------:R-:W-:-:S08]  /*17260*/  IMAD.WIDE.U32.X R2, R13, UR9, R2, P3 ;  /* 0x000000090d027c25 */ /* 0x000fd000098e0402 */
.L_x_555:
[----:B------:R-:W-:Y:S01]  /*17270*/  ULDC UR7, c[0x0][0x648] ;  /* 0x0001920000077ab9 */ /* 0x000fe20000000800 */
[----:B------:R-:W-:Y:S01]  /*17280*/  LOP3.LUT R12, R12, UR6, RZ, 0xc0, !PT ;  /* 0x000000060c0c7c12 */ /* 0x000fe2000f8ec0ff */
[----:B------:R-:W-:Y:S01]  /*17290*/  UISETP.NE.AND UP0, UPT, UR45, URZ, UPT ;  /* 0x0000003f2d00728c */ /* 0x000fe2000bf05270 */
[----:B------:R-:W-:Y:S01]  /*172a0*/  SHF.R.U64 R3, R2, UR7, R3 ;  /* 0x0000000702037c19 */ /* 0x000fe20008001203 */
[----:B------:R-:W-:Y:S01]  /*172b0*/  ULDC UR7, c[0x0][0x638] ;  /* 0x00018e0000077ab9 */ /* 0x000fe20000000800 */
[----:B------:R-:W-:-:S03]  /*172c0*/  LOP3.LUT R4, R10, UR4, RZ, 0xc0, !PT ;  /* 0x000000040a047c12 */ /* 0x000fc6000f8ec0ff */
[----:B------:R-:W-:Y:S01]  /*172d0*/  IMAD.MOV R2, RZ, RZ, -R3 ;  /* 0x000000ffff027224 */ /* 0x000fe200078e0a03 */
[----:B------:R-:W-:Y:S01]  /*172e0*/  PLOP3.LUT P1, PT, PT, PT, UP0, 0x40, 0x0 ;  /* 0x000000000000781c */ /* 0x000fe20003f2e808 */
[----:B------:R-:W-:Y:S01]  /*172f0*/  IMAD R12, R3, UR5, R12 ;  /* 0x00000005030c7c24 */ /* 0x000fe2000f8e020c */
[----:B------:R-:W-:Y:S01]  /*17300*/  PLOP3.LUT P3, PT, PT, PT, UP0, 0x40, 0x0 ;  /* 0x000000000000781c */ /* 0x000fe20003f6e808 */
[----:B------:R-:W-:Y:S01]  /*17310*/  IMAD R11, R2, UR7, R11 ;  /* 0x00000007020b7c24 */ /* 0x000fe2000f8e020b */
[----:B------:R-:W-:Y:S02]  /*17320*/  ULDC UR7, c[0x0][0x610] ;  /* 0x0001840000077ab9 */ /* 0x000fe40000000800 */
[----:B------:R-:W-:Y:S01]  /*17330*/  IMAD R7, R12, UR7, R7 ;  /* 0x000000070c077c24 */ /* 0x000fe2000f8e0207 */
[----:B------:R-:W-:Y:S02]  /*17340*/  ULDC UR7, c[0x0][0x600] ;  /* 0x0001800000077ab9 */ /* 0x000fe40000000800 */
[----:B------:R-:W-:-:S05]  /*17350*/  IMAD R4, R11, UR7, R4 ;  /* 0x000000070b047c24 */ /* 0x000fca000f8e0204 */
[----:B------:R-:W-:Y:S02]  /*17360*/  SEL R2, R4, R7, P1 ;  /* 0x0000000704027207 */ /* 0x000fe40000800000 */
[----:B------:R-:W-:Y:S01]  /*17370*/  SEL R3, R7, R4, P3 ;  /* 0x0000000407037207 */ /* 0x000fe20001800000 */
[----:B------:R-:W-:-:S07]  /*17380*/  IMAD.MOV.U32 R4, RZ, RZ, 0x1 ;  /* 0x00000001ff047424 */ /* 0x000fce00078e00ff */
.L_x_553:
[----:B------:R-:W-:Y:S05]  /*17390*/  BSYNC B1 ;  /* 0x0000000000017941 */ /* 0x000fea0003800000 */
.L_x_552:
[----:B------:R-:W-:-:S13]  /*173a0*/  LOP3.LUT P1, RZ, R4, 0xff, RZ, 0xc0, !PT ;  /* 0x000000ff04ff7812 */ /* 0x000fda000782c0ff */
[----:B------:R-:W-:Y:S05]  /*173b0*/  @P1 BRA `(.L_x_556) ;  /* 0xfffffff4001c1947 */ /* 0x000fea000383ffff */
[----:B------:R-:W-:Y:S05]  /*173c0*/  BSYNC B0 ;  /* 0x0000000000007941 */ /* 0x000fea0003800000 */
.L_x_544:
[----:B------:R-:W-:-:S03]  /*173d0*/  UMOV UR7, 0xffffffff ;  /* 0xffffffff00077882 */ /* 0x000fc60000000000 */
[----:B------:R-:W-:Y:S05]  /*173e0*/  BRA.DIV UR7, `(.L_x_557) ;  /* 0x0000000607887947 */ /* 0x000fea000b800000 */
[----:B------:R-:W-:-:S13]  /*173f0*/  ELECT P6, URZ, PT ;  /* 0x00000000003f782f */ /* 0x000fda00038c0000 */
.L_x_574:
[----:B------:R-:W-:Y:S04]  /*17400*/  BSSY B0, `(.L_x_558) ;  /* 0x0000047000007945 */ /* 0x000fe80003800000 */
[----:B------:R-:W-:Y:S05]  /*17410*/  @!P6 BRA `(.L_x_559) ;  /* 0x000000040014e947 */ /* 0x000fea0003800000 */
[----:B------:R-:W-:-:S04]  /*17420*/  ULOP3.LUT UR7, UR40, 0x2, URZ, 0xfc, !UPT ;  /* 0x0000000228077892 */ /* 0x000fc8000f8efc3f */
[----:B------:R-:W-:-:S06]  /*17430*/  UISETP.NE.AND UP0, UPT, UR7, 0x3, UPT ;  /* 0x000000030700788c */ /* 0x000fcc000bf05270 */
[----:B------:R-:W-:-:S13]  /*17440*/  PLOP3.LUT P0, PT, PT, PT, UP0, 0x80, 0x0 ;  /* 0x000000000000781c */ /* 0x000fda0003f0f008 */
[----:B------:R-:W-:Y:S05]  /*17450*/  @!P0 BRA `(.L_x_560) ;  /* 0x0000000000048947 */ /* 0x000fea0003800000 */
[----:B------:R-:W-:Y:S01]  /*17460*/  BPT.TRAP 0x1 ;  /* 0x000000040000795c */ /* 0x000fe20000300000 */
.L_x_560:
[----:B------:R-:W0:Y:S01]  /*17470*/  S2R R3, SR_CgaCtaId ;  /* 0x0000000000037919 */ /* 0x000e220000008800 */
[----:B------:R-:W-:-:S04]  /*17480*/  MOV R2, 0x400 ;  /* 0x0000040000027802 */ /* 0x000fc80000000f00 */
[----:B0-----:R-:W-:Y:S02]  /*17490*/  LEA R3, R3, R2, 0x18 ;  /* 0x0000000203037211 */ /* 0x001fe400078ec0ff */
[----:B------:R-:W-:-:S03]  /*174a0*/  SHF.L.U32 R2, R0, 0x1f, RZ ;  /* 0x0000001f00027819 */ /* 0x000fc600000006ff */
[----:B------:R-:W-:-:S04]  /*174b0*/  VIADD R3, R3, 0x38 ;  /* 0x0000003803037836 */ /* 0x000fc80000000000 */
[----:B------:R-:W-:-:S04]  /*174c0*/  IMAD R5, R6, 0x8, R3 ;  /* 0x0000000806057824 */ /* 0x000fc800078e0203 */
[----:B------:R-:W0:Y:S02]  /*174d0*/  SYNCS.PHASECHK.TRANS64.TRYWAIT P0, [R5+URZ], R2 ;  /* 0x00000002050075a7 */ /* 0x000e24000800017f */
[----:B0-----:R-:W-:Y:S05]  /*174e0*/  @!P0 BRA `(.L_x_561) ;  /* 0x0000000400688947 */ /* 0x001fea0003800000 */
.L_x_575:
[----:B------:R-:W-:-:S04]  /*174f0*/  IADD3 R6, R6, 0x1, RZ ;  /* 0x0000000106067810 */ /* 0x000fc80007ffe0ff */
[----:B------:R-:W-:-:S04]  /*17500*/  ISETP.NE.AND P0, PT, R6, 0x7, PT ;  /* 0x000000070600780c */ /* 0x000fc80003f05270 */
[----:B0-----:R-:W-:Y:S02]  /*17510*/  SEL R5, RZ, 0x1, P0 ;  /* 0x00000001ff057807 */ /* 0x001fe40000000000 */
[----:B------:R-:W-:Y:S02]  /*17520*/  SEL R6, R6, RZ, P0 ;  /* 0x000000ff06067207 */ /* 0x000fe40000000000 */
[----:B------:R-:W-:-:S03]  /*17530*/  LOP3.LUT R5, R0, R5, RZ, 0x3c, !PT ;  /* 0x0000000500057212 */ /* 0x000fc600078e3cff */
[----:B------:R-:W-:Y:S01]  /*17540*/  IMAD R7, R6, 0x8, R3 ;  /* 0x0000000806077824 */ /* 0x000fe200078e0203 */
[----:B------:R-:W-:-:S04]  /*17550*/  SHF.L.U32 R0, R5, 0x1f, RZ ;  /* 0x0000001f05007819 */ /* 0x000fc800000006ff */
[----:B------:R-:W0:Y:S02]  /*17560*/  SYNCS.PHASECHK.TRANS64.TRYWAIT P0, [R7+URZ], R0 ;  /* 0x00000000070075a7 */ /* 0x000e24000800017f */
[----:B0-----:R-:W-:Y:S05]  /*17570*/  @!P0 BRA `(.L_x_562) ;  /* 0x0000000400588947 */ /* 0x001fea0003800000 */
.L_x_576:
[----:B0-----:R-:W-:-:S05]  /*17580*/  VIADD R0, R6, 0x1 ;  /* 0x0000000106007836 */ /* 0x001fca0000000000 */
[----:B------:R-:W-:-:S04]  /*17590*/  ISETP.NE.AND P0, PT, R0, 0x7, PT ;  /* 0x000000070000780c */ /* 0x000fc80003f05270 */
[----:B------:R-:W-:Y:S02]  /*175a0*/  SEL R2, RZ, 0x1, P0 ;  /* 0x00000001ff027807 */ /* 0x000fe40000000000 */
[----:B------:R-:W-:Y:S02]  /*175b0*/  SEL R4, R0, RZ, P0 ;  /* 0x000000ff00047207 */ /* 0x000fe40000000000 */
[----:B------:R-:W-:-:S03]  /*175c0*/  LOP3.LUT R5, R5, R2, RZ, 0x3c, !PT ;  /* 0x0000000205057212 */ /* 0x000fc600078e3cff */
[----:B------:R-:W-:Y:S01]  /*175d0*/  IMAD R7, R4, 0x8, R3 ;  /* 0x0000000804077824 */ /* 0x000fe200078e0203 */
[----:B------:R-:W-:-:S04]  /*175e0*/  SHF.L.U32 R0, R5, 0x1f, RZ ;  /* 0x0000001f05007819 */ /* 0x000fc800000006ff */
[----:B------:R-:W0:Y:S02]  /*175f0*/  SYNCS.PHASECHK.TRANS64.TRYWAIT P0, [R7+URZ], R0 ;  /* 0x00000000070075a7 */ /* 0x000e24000800017f */
[----:B0-----:R-:W-:Y:S05]  /*17600*/  @!P0 BRA `(.L_x_563) ;  /* 0x0000000400488947 */ /* 0x001fea0003800000 */
.L_x_577:
        /* <DEDUP_REMOVED lines=9> */
.L_x_578:
        /* <DEDUP_REMOVED lines=9> */
.L_x_579:
[----:B0-----:R-:W-:-:S04]  /*17730*/  IADD3 R0, R4, 0x1, RZ ;  /* 0x0000000104007810 */ /* 0x001fc80007ffe0ff */
        /* <DEDUP_REMOVED lines=8> */
.L_x_580:
[----:B0-----:R-:W-:-:S05]  /*177c0*/  VIADD R0, R4, 0x1 ;  /* 0x0000000104007836 */ /* 0x001fca0000000000 */
[----:B------:R-:W-:-:S04]  /*177d0*/  ISETP.NE.AND P0, PT, R0, 0x7, PT ;  /* 0x000000070000780c */ /* 0x000fc80003f05270 */
[----:B------:R-:W-:Y:S02]  /*177e0*/  SEL R2, RZ, 0x1, P0 ;  /* 0x00000001ff027807 */ /* 0x000fe40000000000 */
[----:B------:R-:W-:Y:S02]  /*177f0*/  SEL R0, R0, RZ, P0 ;  /* 0x000000ff00007207 */ /* 0x000fe40000000000 */
[----:B------:R-:W-:-:S03]  /*17800*/  LOP3.LUT R2, R5, R2, RZ, 0x3c, !PT ;  /* 0x0000000205027212 */ /* 0x000fc600078e3cff */
[----:B------:R-:W-:Y:S01]  /*17810*/  IMAD R3, R0, 0x8, R3 ;  /* 0x0000000800037824 */ /* 0x000fe200078e0203 */
[----:B------:R-:W-:-:S07]  /*17820*/  SHF.L.U32 R0, R2, 0x1f, RZ ;  /* 0x0000001f02007819 */ /* 0x000fce00000006ff */
.L_x_567:
[----:B0-----:R0:W1:Y:S02]  /*17830*/  SYNCS.PHASECHK.TRANS64.TRYWAIT P0, [R3+URZ], R0 ;  /* 0x00000000030075a7 */ /* 0x001064000800017f */
[----:B-1----:R-:W-:Y:S05]  /*17840*/  @!P0 NANOSLEEP.SYNCS 0x989680 ;  /* 0x009896800000895d */ /* 0x002fea0003900000 */
[----:B------:R-:W1:Y:S02]  /*17850*/  @!P0 SYNCS.PHASECHK.TRANS64 P0, [R3+URZ], R0 ;  /* 0x00000000030085a7 */ /* 0x000e64000800007f */
[----:B-1----:R-:W-:Y:S05]  /*17860*/  @!P0 BRA `(.L_x_567) ;  /* 0xfffffffc00f08947 */ /* 0x002fea000383ffff */
.L_x_559:
[----:B------:R-:W-:Y:S05]  /*17870*/  BSYNC B0 ;  /* 0x0000000000007941 */ /* 0x000fea0003800000 */
.L_x_558:
[----:B------:R-:W-:Y:S05]  /*17880*/  EXIT ;  /* 0x000000000000794d */ /* 0x000fea0003800000 */
.L_x_17:
[----:B-1----:R1:W4:Y:S02]  /*17890*/  SYNCS.PHASECHK.TRANS64.TRYWAIT P1, [R3+URZ], R0 ;  /* 0x00000000030075a7 */ /* 0x002324000802017f */
[----:B----4-:R-:W-:Y:S05]  /*178a0*/  @!P1 NANOSLEEP.SYNCS 0x989680 ;  /* 0x009896800000995d */ /* 0x010fea0003900000 */
[----:B------:R-:W4:Y:S02]  /*178b0*/  @!P1 SYNCS.PHASECHK.TRANS64 P1, [R3+URZ], R0 ;  /* 0x00000000030095a7 */ /* 0x000f24000802007f */
[----:B----4-:R-:W-:Y:S05]  /*178c0*/  @!P1 BRA `(.L_x_17) ;  /* 0xfffffffc00f09947 */ /* 0x010fea000383ffff */
[----:B------:R-:W-:Y:S05]  /*178d0*/  BRA `(.L_x_16) ;  /* 0xfffffe9800e87947 */ /* 0x000fea000383ffff */
.L_x_22:
[----:B-1----:R-:W-:-:S04]  /*178e0*/  IMAD.U32 R5, RZ, RZ, UR4 ;  /* 0x00000004ff057e24 */ /* 0x002fc8000f8e00ff */
[----:B------:R1:W2:Y:S03]  /*178f0*/  SYNCS.PHASECHK.TRANS64.TRYWAIT P1, [R5+URZ], R4 ;  /* 0x00000004050075a7 */ /* 0x0002a6000802017f */
[----:B--2---:R-:W-:Y:S05]  /*17900*/  @!P1 NANOSLEEP.SYNCS 0x989680 ;  /* 0x009896800000995d */ /* 0x004fea0003900000 */
[----:B------:R-:W2:Y:S02]  /*17910*/  @!P1 SYNCS.PHASECHK.TRANS64 P1, [R5+URZ], R4 ;  /* 0x00000004050095a7 */ /* 0x000ea4000802007f */
[----:B--2---:R-:W-:Y:S05]  /*17920*/  @!P1 BRA `(.L_x_22) ;  /* 0xfffffffc00ec9947 */ /* 0x004fea000383ffff */
[----:B------:R-:W-:Y:S05]  /*17930*/  BRA `(.L_x_21) ;  /* 0xfffffeb000487947 */ /* 0x000fea000383ffff */
.L_x_545:
[----:B------:R-:W-:Y:S01]  /*17940*/  BSSY B1, `(.L_x_568) ;  /* 0x0000006000017945 */ /* 0x000fe20003800000 */
[----:B------:R-:W-:-:S07]  /*17950*/  IMAD.MOV.U32 R15, RZ, RZ, -0x1 ;  /* 0xffffffffff0f7424 */ /* 0x000fce00078e00ff */
[----:B------:R-:W-:Y:S05]  /*17960*/  WARPSYNC.COLLECTIVE R15, `(.L_x_569) ;  /* 0x000000000f0c7348 */ /* 0x000fea0003c00000 */
[----:B------:R-:W-:Y:S02]  /*17970*/  ELECT P6, UR62, PT ;  /* 0x00000000003e782f */ /* 0x000fe400038c0000 */
[----:B------:R-:W-:Y:S01]  /*17980*/  MOV R14, UR62 ;  /* 0x0000003e000e7c02 */ /* 0x000fe20008000f00 */
[----:B------:R-:W-:Y:S10]  /*17990*/  ENDCOLLECTIVE ;  /* 0x000000000000791b */ /* 0x000ff40003800000 */
.L_x_569:
[----:B------:R-:W-:Y:S05]  /*179a0*/  BSYNC B1 ;  /* 0x0000000000017941 */ /* 0x000fea0003800000 */
.L_x_568:
[----:B------:R-:W-:Y:S05]  /*179b0*/  BRA `(.L_x_570) ;  /* 0xffffffec00a87947 */ /* 0x000fea000383ffff */
.L_x_548:
[----:B0-----:R0:W1:Y:S02]  /*179c0*/  SYNCS.PHASECHK.TRANS64.TRYWAIT P1, [R10+URZ+0x38], R5 ;  /* 0x000038050a0075a7 */ /* 0x001064000802017f */
[----:B-1----:R-:W-:Y:S05]  /*179d0*/  @!P1 NANOSLEEP.SYNCS 0x989680 ;  /* 0x009896800000995d */ /* 0x002fea0003900000 */
[----:B------:R-:W1:Y:S02]  /*179e0*/  @!P1 SYNCS.PHASECHK.TRANS64 P1, [R10+URZ+0x38], R5 ;  /* 0x000038050a0095a7 */ /* 0x000e64000802007f */
[----:B-1----:R-:W-:Y:S05]  /*179f0*/  @!P1 BRA `(.L_x_548) ;  /* 0xfffffffc00f09947 */ /* 0x002fea000383ffff */
[----:B------:R-:W-:Y:S05]  /*17a00*/  BRA `(.L_x_571) ;  /* 0xffffffec00dc7947 */ /* 0x000fea000383ffff */
.L_x_557:
[----:B------:R-:W-:Y:S01]  /*17a10*/  BSSY B0, `(.L_x_572) ;  /* 0x0000006000007945 */ /* 0x000fe20003800000 */
[----:B------:R-:W-:-:S07]  /*17a20*/  IMAD.MOV.U32 R15, RZ, RZ, -0x1 ;  /* 0xffffffffff0f7424 */ /* 0x000fce00078e00ff */
[----:B------:R-:W-:Y:S05]  /*17a30*/  WARPSYNC.COLLECTIVE R15, `(.L_x_573) ;  /* 0x000000000f0c7348 */ /* 0x000fea0003c00000 */
[----:B------:R-:W-:Y:S02]  /*17a40*/  ELECT P6, UR62, PT ;  /* 0x00000000003e782f */ /* 0x000fe400038c0000 */
[----:B------:R-:W-:Y:S01]  /*17a50*/  MOV R14, UR62 ;  /* 0x0000003e000e7c02 */ /* 0x000fe20008000f00 */
[----:B------:R-:W-:Y:S10]  /*17a60*/  ENDCOLLECTIVE ;  /* 0x000000000000791b */ /* 0x000ff40003800000 */
.L_x_573:
[----:B------:R-:W-:Y:S05]  /*17a70*/  BSYNC B0 ;  /* 0x0000000000007941 */ /* 0x000fea0003800000 */
.L_x_572:
[----:B------:R-:W-:Y:S05]  /*17a80*/  BRA `(.L_x_574) ;  /* 0xfffffff8005c7947 */ /* 0x000fea000383ffff */
.L_x_561:
[----:B0-----:R0:W1:Y:S02]  /*17a90*/  SYNCS.PHASECHK.TRANS64.TRYWAIT P0, [R5+URZ], R2 ;  /* 0x00000002050075a7 */ /* 0x001064000800017f */
[----:B-1----:R-:W-:Y:S05]  /*17aa0*/  @!P0 NANOSLEEP.SYNCS 0x989680 ;  /* 0x009896800000895d */ /* 0x002fea0003900000 */
[----:B------:R-:W1:Y:S02]  /*17ab0*/  @!P0 SYNCS.PHASECHK.TRANS64 P0, [R5+URZ], R2 ;  /* 0x00000002050085a7 */ /* 0x000e64000800007f */
[----:B-1----:R-:W-:Y:S05]  /*17ac0*/  @!P0 BRA `(.L_x_561) ;  /* 0xfffffffc00f08947 */ /* 0x002fea000383ffff */
[----:B------:R-:W-:Y:S05]  /*17ad0*/  BRA `(.L_x_575) ;  /* 0xfffffff800847947 */ /* 0x000fea000383ffff */
.L_x_562:
[----:B0-----:R0:W1:Y:S02]  /*17ae0*/  SYNCS.PHASECHK.TRANS64.TRYWAIT P0, [R7+URZ], R0 ;  /* 0x00000000070075a7 */ /* 0x001064000800017f */
[----:B-1----:R-:W-:Y:S05]  /*17af0*/  @!P0 NANOSLEEP.SYNCS 0x989680 ;  /* 0x009896800000895d */ /* 0x002fea0003900000 */
[----:B------:R-:W1:Y:S02]  /*17b00*/  @!P0 SYNCS.PHASECHK.TRANS64 P0, [R7+URZ], R0 ;  /* 0x00000000070085a7 */ /* 0x000e64000800007f */
[----:B-1----:R-:W-:Y:S05]  /*17b10*/  @!P0 BRA `(.L_x_562) ;  /* 0xfffffffc00f08947 */ /* 0x002fea000383ffff */
[----:B------:R-:W-:Y:S05]  /*17b20*/  BRA `(.L_x_576) ;  /* 0xfffffff800947947 */ /* 0x000fea000383ffff */
.L_x_563:
[----:B0-----:R0:W1:Y:S02]  /*17b30*/  SYNCS.PHASECHK.TRANS64.TRYWAIT P0, [R7+URZ], R0 ;  /* 0x00000000070075a7 */ /* 0x001064000800017f */
[----:B-1----:R-:W-:Y:S05]  /*17b40*/  @!P0 NANOSLEEP.SYNCS 0x989680 ;  /* 0x009896800000895d */ /* 0x002fea0003900000 */
[----:B------:R-:W1:Y:S02]  /*17b50*/  @!P0 SYNCS.PHASECHK.TRANS64 P0, [R7+URZ], R0 ;  /* 0x00000000070085a7 */ /* 0x000e64000800007f */
[----:B-1----:R-:W-:Y:S05]  /*17b60*/  @!P0 BRA `(.L_x_563) ;  /* 0xfffffffc00f08947 */ /* 0x002fea000383ffff */
[----:B------:R-:W-:Y:S05]  /*17b70*/  BRA `(.L_x_577) ;  /* 0xfffffff800a47947 */ /* 0x000fea000383ffff */
.L_x_564:
[----:B0-----:R0:W1:Y:S02]  /*17b80*/  SYNCS.PHASECHK.TRANS64.TRYWAIT P0, [R7+URZ], R0 ;  /* 0x00000000070075a7 */ /* 0x001064000800017f */
[----:B-1----:R-:W-:Y:S05]  /*17b90*/  @!P0 NANOSLEEP.SYNCS 0x989680 ;  /* 0x009896800000895d */ /* 0x002fea0003900000 */
[----:B------:R-:W1:Y:S02]  /*17ba0*/  @!P0 SYNCS.PHASECHK.TRANS64 P0, [R7+URZ], R0 ;  /* 0x00000000070085a7 */ /* 0x000e64000800007f */
[----:B-1----:R-:W-:Y:S05]  /*17bb0*/  @!P0 BRA `(.L_x_564) ;  /* 0xfffffffc00f08947 */ /* 0x002fea000383ffff */
[----:B------:R-:W-:Y:S05]  /*17bc0*/  BRA `(.L_x_578) ;  /* 0xfffffff800b47947 */ /* 0x000fea000383ffff */
.L_x_565:
[----:B0-----:R0:W1:Y:S02]  /*17bd0*/  SYNCS.PHASECHK.TRANS64.TRYWAIT P0, [R7+URZ], R0 ;  /* 0x00000000070075a7 */ /* 0x001064000800017f */
[----:B-1----:R-:W-:Y:S05]  /*17be0*/  @!P0 NANOSLEEP.SYNCS 0x989680 ;  /* 0x009896800000895d */ /* 0x002fea0003900000 */
[----:B------:R-:W1:Y:S02]  /*17bf0*/  @!P0 SYNCS.PHASECHK.TRANS64 P0, [R7+URZ], R0 ;  /* 0x00000000070085a7 */ /* 0x000e64000800007f */
[----:B-1----:R-:W-:Y:S05]  /*17c00*/  @!P0 BRA `(.L_x_565) ;  /* 0xfffffffc00f08947 */ /* 0x002fea000383ffff */
[----:B------:R-:W-:Y:S05]  /*17c10*/  BRA `(.L_x_579) ;  /* 0xfffffff800c47947 */ /* 0x000fea000383ffff */
.L_x_566:
[----:B0-----:R0:W1:Y:S02]  /*17c20*/  SYNCS.PHASECHK.TRANS64.TRYWAIT P0, [R7+URZ], R0 ;  /* 0x00000000070075a7 */ /* 0x001064000800017f */
[----:B-1----:R-:W-:Y:S05]  /*17c30*/  @!P0 NANOSLEEP.SYNCS 0x989680 ;  /* 0x009896800000895d */ /* 0x002fea0003900000 */
[----:B------:R-:W1:Y:S02]  /*17c40*/  @!P0 SYNCS.PHASECHK.TRANS64 P0, [R7+URZ], R0 ;  /* 0x00000000070085a7 */ /* 0x000e64000800007f */
[----:B-1----:R-:W-:Y:S05]  /*17c50*/  @!P0 BRA `(.L_x_566) ;  /* 0xfffffffc00f08947 */ /* 0x002fea000383ffff */
[----:B------:R-:W-:Y:S05]  /*17c60*/  BRA `(.L_x_580) ;  /* 0xfffffff800d47947 */ /* 0x000fea000383ffff */
.L_x_581:
[----:B------:R-:W-:-:S00]  /*17c70*/  BRA `(.L_x_581) ;  /* 0xfffffffc00fc7947 */ /* 0x000fc0000383ffff */
[----:B------:R-:W-:-:S00]  /*17c80*/  NOP ;  /* 0x0000000000007918 */ /* 0x000fc00000000000 */
[----:B------:R-:W-:-:S00]  /*17c90*/  NOP ;  /* 0x0000000000007918 */ /* 0x000fc00000000000 */
[----:B------:R-:W-:-:S00]  /*17ca0*/  NOP ;  /* 0x0000000000007918 */ /* 0x000fc00000000000 */
[----:B------:R-:W-:-:S00]  /*17cb0*/  NOP ;  /* 0x0000000000007918 */ /* 0x000fc00000000000 */
[----:B------:R-:W-:-:S00]  /*17cc0*/  NOP ;  /* 0x0000000000007918 */ /* 0x000fc00000000000 */
[----:B------:R-:W-:-:S00]  /*17cd0*/  NOP ;  /* 0x0000000000007918 */ /* 0x000fc00000000000 */
[----:B------:R-:W-:-:S00]  /*17ce0*/  NOP ;  /* 0x0000000000007918 */ /* 0x000fc00000000000 */
[----:B------:R-:W-:-:S00]  /*17cf0*/  NOP ;  /* 0x0000000000007918 */ /* 0x000fc00000000000 */
.L_x_582:


//--------------------- .nv.global.init           --------------------------
	.section	.nv.global.init,"aw",@progbits
.nv.global.init:
	.type		$str$22,@object
	.size		$str$22,($str$23 - $str$22)
$str$22:
        /*0000*/ 	.byte	0x6b, 0x5f, 0x74, 0x69, 0x6c, 0x65, 0x5f, 0x63, 0x6f, 0x75, 0x6e, 0x74, 0x20, 0x3e, 0x3d, 0x20
        /*0010*/ 	.byte	0x31, 0x00
	.type		$str$23,@object
	.size		$str$23,(__unnamed_1 - $str$23)
$str$23:
        /*0012*/ 	.byte	0x2f, 0x74, 0x6d, 0x70, 0x2f, 0x63, 0x75, 0x74, 0x6c, 0x61, 0x73, 0x73, 0x5f, 0x73, 0x77, 0x65
        /*0022*/ 	.byte	0x65, 0x70, 0x5f, 0x73, 0x72, 0x63, 0x2f, 0x69, 0x6e, 0x63, 0x6c, 0x75, 0x64, 0x65, 0x2f, 0x63
        /*0032*/ 	.byte	0x75, 0x74, 0x6c, 0x61, 0x73, 0x73, 0x2f, 0x67, 0x65, 0x6d, 0x6d, 0x2f, 0x63, 0x6f, 0x6c, 0x6c
        /*0042*/ 	.byte	0x65, 0x63, 0x74, 0x69, 0x76, 0x65, 0x2f, 0x73, 0x6d, 0x39, 0x30, 0x5f, 0x6d, 0x6d, 0x61, 0x5f
        /*0052*/ 	.byte	0x74, 0x6d, 0x61, 0x5f, 0x67, 0x6d, 0x6d, 0x61, 0x5f, 0x73, 0x73, 0x5f, 0x77, 0x61, 0x72, 0x70
        /*0062*/ 	.byte	0x73, 0x70, 0x65, 0x63, 0x69, 0x61, 0x6c, 0x69, 0x7a, 0x65, 0x64, 0x2e, 0x68, 0x70, 0x70, 0x00
	.type		__unnamed_1,@object
	.size		__unnamed_1,(.L_0 - __unnamed_1)
__unnamed_1:
        /* <DEDUP_REMOVED lines=181> */
        /*0bc2*/ 	.byte	0x65, 0x6e, 0x74, 0x69, 0x74, 0x79, 0x5d, 0x00
.L_0:


//--------------------- .nv.shared._ZN7cutlass13device_kernelINS_4gemm6kernel13GemmUniversalIN4cute5tupleIJiiiiEEENS1_10collective13CollectiveMmaINS1_34MainloopSm90TmaGmmaWarpSpecializedILi7ENS5_IJNS4_1CILi1EEESB_SB_EEENS1_35KernelTmaWarpSpecializedCooperativeEEENS5_IJNSA_ILi256EEESF_NSA_ILi32EEEEEENS_10bfloat16_tENS5_IJlSB_lEEESI_SJ_NS4_8TiledMMAINS4_8MMA_AtomIJNS4_4SM904GMMA28MMA_64x256x16_F32BF16BF16_SSILNSN_5MajorE0ELSP_0ELNSN_7ScaleInE1ELSQ_1EEEEEENS4_6LayoutINS5_IJNSA_ILi2EEESB_SB_EEENS5_IJSB_NSA_ILi0EEESW_EEEEENS5_IJNS4_10UnderscoreESZ_SZ_EEEEENS4_13SM90_TMA_LOADENS4_14ComposedLayoutINS4_7SwizzleILi2ELi4ELi3EEENS4_18smem_ptr_flag_bitsILi16EEENST_INS5_IJNSA_ILi8EEESG_EEENS5_IJSG_SB_EEEEEEEvNS4_8identityES12_S1C_vS1D_EENS_8epilogue10collective6detail29Sm90TmaWarpSpecializedAdapterINS1G_15DefaultEpilogueISI_SJ_SJ_NS1F_6thread17LinearCombinationISI_Li1EffLNS1K_9ScaleType4KindE0ELNS_15FloatRoundStyleE2ESI_EENS1_15EpilogueDefaultEEEEEvvEEEEvNT_6ParamsE --------------------------
	.section	.nv.shared._ZN7cutlass13device_kernelINS_4gemm6kernel13GemmUniversalIN4cute5tupleIJiiiiEEENS1_10collective13CollectiveMmaINS1_34MainloopSm90TmaGmmaWarpSpecializedILi7ENS5_IJNS4_1CILi1EEESB_SB_EEENS1_35KernelTmaWarpSpecializedCooperativeEEENS5_IJNSA_ILi256EEESF_NSA_ILi32EEEEEENS_10bfloat16_tENS5_IJlSB_lEEESI_SJ_NS4_8TiledMMAINS4_8MMA_AtomIJNS4_4SM904GMMA28MMA_64x256x16_F32BF16BF16_SSILNSN_5MajorE0ELSP_0ELNSN_7ScaleInE1ELSQ_1EEEEEENS4_6LayoutINS5_IJNSA_ILi2EEESB_SB_EEENS5_IJSB_NSA_ILi0EEESW_EEEEENS5_IJNS4_10UnderscoreESZ_SZ_EEEEENS4_13SM90_TMA_LOADENS4_14ComposedLayoutINS4_7SwizzleILi2ELi4ELi3EEENS4_18smem_ptr_flag_bitsILi16EEENST_INS5_IJNSA_ILi8EEESG_EEENS5_IJSG_SB_EEEEEEEvNS4_8identityES12_S1C_vS1D_EENS_8epilogue10collective6detail29Sm90TmaWarpSpecializedAdapterINS1G_15DefaultEpilogueISI_SJ_SJ_NS1F_6thread17LinearCombinationISI_Li1EffLNS1K_9ScaleType4KindE0ELNS_15FloatRoundStyleE2ESI_EENS1_15EpilogueDefaultEEEEEvvEEEEvNT_6ParamsE,"aw",@nobits
	.sectionflags	@""
	.align	16
	.zero		1024


//--------------------- .nv.shared.reserved.0     --------------------------
	.section	.nv.shared.reserved.0,"aw",@nobits
	.weak		__nv_reservedSMEM_offset_0_alias
	.size		__nv_reservedSMEM_offset_0_alias, 0, 0
	.other		__nv_reservedSMEM_offset_0_alias,@"STO_CUDA_RESERVED_SHARED STV_DEFAULT"
__nv_reservedSMEM_offset_0_alias:
	.zero		0


//--------------------- .nv.global                --------------------------
	.section	.nv.global,"aw",@nobits
.nv.global:
	.type		_ZN39_INTERNAL_99818a89_4_k_cu_5ebbe3c5_27104cute1_E,@object
	.size		_ZN39_INTERNAL_99818a89_4_k_cu_5ebbe3c5_27104cute1_E,(_ZN39_INTERNAL_99818a89_4_k_cu_5ebbe3c5_27104cuda3std3__45__cpo6cbeginE - _ZN39_INTERNAL_99818a89_4_k_cu_5ebbe3c5_27104cute1_E)
_ZN39_INTERNAL_99818a89_4_k_cu_5ebbe3c5_27104cute1_E:
	.zero		1
	.type		_ZN39_INTERNAL_99818a89_4_k_cu_5ebbe3c5_27104cuda3std3__45__cpo6cbeginE,@object
	.size		_ZN39_INTERNAL_99818a89_4_k_cu_5ebbe3c5_27104cuda3std3__45__cpo6cbeginE,(_ZN39_INTERNAL_99818a89_4_k_cu_5ebbe3c5_27104cuda3std3__48in_placeE - _ZN39_INTERNAL_99818a89_4_k_cu_5ebbe3c5_27104cuda3std3__45__cpo6cbeginE)
_ZN39_INTERNAL_99818a89_4_k_cu_5ebbe3c5_27104cuda3std3__45__cpo6cbeginE:
	.zero		1
	.type		_ZN39_INTERNAL_99818a89_4_k_cu_5ebbe3c5_27104cuda3std3__48in_placeE,@object
	.size		_ZN39_INTERNAL_99818a89_4_k_cu_5ebbe3c5_27104cuda3std3__48in_placeE,(_ZN39_INTERNAL_99818a89_4_k_cu_5ebbe3c5_27104cuda3std6ranges3__45__cpo9iter_moveE - _ZN39_INTERNAL_99818a89_4_k_cu_5ebbe3c5_27104cuda3std3__48in_placeE)
_ZN39_INTERNAL_99818a89_4_k_cu_5ebbe3c5_27104cuda3std3__48in_placeE:
	.zero		1
	.type		_ZN39_INTERNAL_99818a89_4_k_cu_5ebbe3c5_27104cuda3std6ranges3__45__cpo9iter_moveE,@object
	.size		_ZN39_INTERNAL_99818a89_4_k_cu_5ebbe3c5_27104cuda3std6ranges3__45__cpo9iter_moveE,(_ZN39_INTERNAL_99818a89_4_k_cu_5ebbe3c5_27104cuda3std3__45__cpo5beginE - _ZN39_INTERNAL_99818a89_4_k_cu_5ebbe3c5_27104cuda3std6ranges3__45__cpo9iter_moveE)
_ZN39_INTERNAL_99818a89_4_k_cu_5ebbe3c5_27104cuda3std6ranges3__45__cpo9iter_moveE:
	.zero		1
	.type		_ZN39_INTERNAL_99818a89_4_k_cu_5ebbe3c5_27104cuda3std3__45__cpo5beginE,@object
	.size		_ZN39_INTERNAL_99818a89_4_k_cu_5ebbe3c5_27104cuda3std3__45__cpo5beginE,(_ZN39_INTERNAL_99818a89_4_k_cu_5ebbe3c5_27104cuda3std3__441_GLOBAL__N__99818a89_4_k_cu_5ebbe3c5_27106ignoreE - _ZN39_INTERNAL_99818a89_4_k_cu_5ebbe3c5_27104cuda3std3__45__cpo5beginE)
_ZN39_INTERNAL_99818a89_4_k_cu_5ebbe3c5_27104cuda3std3__45__cpo5beginE:
	.zero		1
	.type		_ZN39_INTERNAL_99818a89_4_k_cu_5ebbe3c5_27104cuda3std3__441_GLOBAL__N__99818a89_4_k_cu_5ebbe3c5_27106ignoreE,@object
	.size		_ZN39_INTERNAL_99818a89_4_k_cu_5ebbe3c5_27104cuda3std3__441_GLOBAL__N__99818a89_4_k_cu_5ebbe3c5_27106ignoreE,(_ZN39_INTERNAL_99818a89_4_k_cu_5ebbe3c5_27104cute7productE - _ZN39_INTERNAL_99818a89_4_k_cu_5ebbe3c5_27104cuda3std3__441_GLOBAL__N__99818a89_4_k_cu_5ebbe3c5_27106ignoreE)
_ZN39_INTERNAL_99818a89_4_k_cu_5ebbe3c5_27104cuda3std3__441_GLOBAL__N__99818a89_4_k_cu_5ebbe3c5_27106ignoreE:
	.zero		1
	.type		_ZN39_INTERNAL_99818a89_4_k_cu_5ebbe3c5_27104cute7productE,@object
	.size		_ZN39_INTERNAL_99818a89_4_k_cu_5ebbe3c5_27104cute7productE,(_ZN39_INTERNAL_99818a89_4_k_cu_5ebbe3c5_27104cuda3std3__45__cpo3endE - _ZN39_INTERNAL_99818a89_4_k_cu_5ebbe3c5_27104cute7productE)
_ZN39_INTERNAL_99818a89_4_k_cu_5ebbe3c5_27104cute7productE:
	.zero		1
	.type		_ZN39_INTERNAL_99818a89_4_k_cu_5ebbe3c5_27104cuda3std3__45__cpo3endE,@object
	.size		_ZN39_INTERNAL_99818a89_4_k_cu_5ebbe3c5_27104cuda3std3__45__cpo3endE,(_ZN39_INTERNAL_99818a89_4_k_cu_5ebbe3c5_27104cuda3std3__419piecewise_constructE - _ZN39_INTERNAL_99818a89_4_k_cu_5ebbe3c5_27104cuda3std3__45__cpo3endE)
_ZN39_INTERNAL_99818a89_4_k_cu_5ebbe3c5_27104cuda3std3__45__cpo3endE:
	.zero		1
	.type		_ZN39_INTERNAL_99818a89_4_k_cu_5ebbe3c5_27104cuda3std3__419piecewise_constructE,@object
	.size		_ZN39_INTERNAL_99818a89_4_k_cu_5ebbe3c5_27104cuda3std3__419piecewise_constructE,(_ZN39_INTERNAL_99818a89_4_k_cu_5ebbe3c5_27104cuda3std3__45__cpo4cendE - _ZN39_INTERNAL_99818a89_4_k_cu_5ebbe3c5_27104cuda3std3__419piecewise_constructE)
_ZN39_INTERNAL_99818a89_4_k_cu_5ebbe3c5_27104cuda3std3__419piecewise_constructE:
	.zero		1
	.type		_ZN39_INTERNAL_99818a89_4_k_cu_5ebbe3c5_27104cuda3std3__45__cpo4cendE,@object
	.size		_ZN39_INTERNAL_99818a89_4_k_cu_5ebbe3c5_27104cuda3std3__45__cpo4cendE,(_ZN39_INTERNAL_99818a89_4_k_cu_5ebbe3c5_27104cuda3std6ranges3__45__cpo4swapE - _ZN39_INTERNAL_99818a89_4_k_cu_5ebbe3c5_27104cuda3std3__45__cpo4cendE)
_ZN39_INTERNAL_99818a89_4_k_cu_5ebbe3c5_27104cuda3std3__45__cpo4cendE:
	.zero		1
	.type		_ZN39_INTERNAL_99818a89_4_k_cu_5ebbe3c5_27104cuda3std6ranges3__45__cpo4swapE,@object
	.size		_ZN39_INTERNAL_99818a89_4_k_cu_5ebbe3c5_27104cuda3std6ranges3__45__cpo4swapE,(.L_8 - _ZN39_INTERNAL_99818a89_4_k_cu_5ebbe3c5_27104cuda3std6ranges3__45__cpo4swapE)
_ZN39_INTERNAL_99818a89_4_k_cu_5ebbe3c5_27104cuda3std6ranges3__45__cpo4swapE:
	.zero		1
.L_8:


//--------------------- .nv.constant0._ZN7cutlass13device_kernelINS_4gemm6kernel13GemmUniversalIN4cute5tupleIJiiiiEEENS1_10collective13CollectiveMmaINS1_34MainloopSm90TmaGmmaWarpSpecializedILi7ENS5_IJNS4_1CILi1EEESB_SB_EEENS1_35KernelTmaWarpSpecializedCooperativeEEENS5_IJNSA_ILi256EEESF_NSA_ILi32EEEEEENS_10bfloat16_tENS5_IJlSB_lEEESI_SJ_NS4_8TiledMMAINS4_8MMA_AtomIJNS4_4SM904GMMA28MMA_64x256x16_F32BF16BF16_SSILNSN_5MajorE0ELSP_0ELNSN_7ScaleInE1ELSQ_1EEEEEENS4_6LayoutINS5_IJNSA_ILi2EEESB_SB_EEENS5_IJSB_NSA_ILi0EEESW_EEEEENS5_IJNS4_10UnderscoreESZ_SZ_EEEEENS4_13SM90_TMA_LOADENS4_14ComposedLayoutINS4_7SwizzleILi2ELi4ELi3EEENS4_18smem_ptr_flag_bitsILi16EEENST_INS5_IJNSA_ILi8EEESG_EEENS5_IJSG_SB_EEEEEEEvNS4_8identityES12_S1C_vS1D_EENS_8epilogue10collective6detail29Sm90TmaWarpSpecializedAdapterINS1G_15DefaultEpilogueISI_SJ_SJ_NS1F_6thread17LinearCombinationISI_Li1EffLNS1K_9ScaleType4KindE0ELNS_15FloatRoundStyleE2ESI_EENS1_15EpilogueDefaultEEEEEvvEEEEvNT_6ParamsE --------------------------
	.section	.nv.constant0._ZN7cutlass13device_kernelINS_4gemm6kernel13GemmUniversalIN4cute5tupleIJiiiiEEENS1_10collective13CollectiveMmaINS1_34MainloopSm90TmaGmmaWarpSpecializedILi7ENS5_IJNS4_1CILi1EEESB_SB_EEENS1_35KernelTmaWarpSpecializedCooperativeEEENS5_IJNSA_ILi256EEESF_NSA_ILi32EEEEEENS_10bfloat16_tENS5_IJlSB_lEEESI_SJ_NS4_8TiledMMAINS4_8MMA_AtomIJNS4_4SM904GMMA28MMA_64x256x16_F32BF16BF16_SSILNSN_5MajorE0ELSP_0ELNSN_7ScaleInE1ELSQ_1EEEEEENS4_6LayoutINS5_IJNSA_ILi2EEESB_SB_EEENS5_IJSB_NSA_ILi0EEESW_EEEEENS5_IJNS4_10UnderscoreESZ_SZ_EEEEENS4_13SM90_TMA_LOADENS4_14ComposedLayoutINS4_7SwizzleILi2ELi4ELi3EEENS4_18smem_ptr_flag_bitsILi16EEENST_INS5_IJNSA_ILi8EEESG_EEENS5_IJSG_SB_EEEEEEEvNS4_8identityES12_S1C_vS1D_EENS_8epilogue10collective6detail29Sm90TmaWarpSpecializedAdapterINS1G_15DefaultEpilogueISI_SJ_SJ_NS1F_6thread17LinearCombinationISI_Li1EffLNS1K_9ScaleType4KindE0ELNS_15FloatRoundStyleE2ESI_EENS1_15EpilogueDefaultEEEEEvvEEEEvNT_6ParamsE,"a",@progbits
	.sectionflags	@""
	.align	4
.nv.constant0._ZN7cutlass13device_kernelINS_4gemm6kernel13GemmUniversalIN4cute5tupleIJiiiiEEENS1_10collective13CollectiveMmaINS1_34MainloopSm90TmaGmmaWarpSpecializedILi7ENS5_IJNS4_1CILi1EEESB_SB_EEENS1_35KernelTmaWarpSpecializedCooperativeEEENS5_IJNSA_ILi256EEESF_NSA_ILi32EEEEEENS_10bfloat16_tENS5_IJlSB_lEEESI_SJ_NS4_8TiledMMAINS4_8MMA_AtomIJNS4_4SM904GMMA28MMA_64x256x16_F32BF16BF16_SSILNSN_5MajorE0ELSP_0ELNSN_7ScaleInE1ELSQ_1EEEEEENS4_6LayoutINS5_IJNSA_ILi2EEESB_SB_EEENS5_IJSB_NSA_ILi0EEESW_EEEEENS5_IJNS4_10UnderscoreESZ_SZ_EEEEENS4_13SM90_TMA_LOADENS4_14ComposedLayoutINS4_7SwizzleILi2ELi4ELi3EEENS4_18smem_ptr_flag_bitsILi16EEENST_INS5_IJNSA_ILi8EEESG_EEENS5_IJSG_SB_EEEEEEEvNS4_8identityES12_S1C_vS1D_EENS_8epilogue10collective6detail29Sm90TmaWarpSpecializedAdapterINS1G_15DefaultEpilogueISI_SJ_SJ_NS1F_6thread17LinearCombinationISI_Li1EffLNS1K_9ScaleType4KindE0ELNS_15FloatRoundStyleE2ESI_EENS1_15EpilogueDefaultEEEEEvvEEEEvNT_6ParamsE:
	.zero		1664


//--------------------- SYMBOLS --------------------------

	.type		.nv.reservedSmem.offset0,@object
	.size		.nv.reservedSmem.offset0,0x4
	.type		__assertfail,@function
